def matmul_kernel(
    a_ptr,
    b_ptr,
    c_ptr,
    M,
    N,
    K,
    stride_am,
    stride_ak,
    stride_bk,
    stride_bn,
    stride_cm,
    stride_cn,
    BLOCK_M: tl.constexpr,
    BLOCK_N: tl.constexpr,
    BLOCK_K: tl.constexpr,
    GROUP_M: tl.constexpr,
):
    pid = tl.program_id(axis=0)
    num_pid_m = tl.cdiv(M, BLOCK_M)
    num_pid_n = tl.cdiv(N, BLOCK_N)
    num_pid_in_group = GROUP_M * num_pid_n
    group_id = pid // num_pid_in_group
    first_pid_m = group_id * GROUP_M
    group_size_m = min(num_pid_m - first_pid_m, GROUP_M)
    pid_m = first_pid_m + ((pid % num_pid_in_group) % group_size_m)
    pid_n = (pid % num_pid_in_group) // group_size_m

    offs_am = (pid_m * BLOCK_M + tl.arange(0, BLOCK_M)) % M
    offs_bn = (pid_n * BLOCK_N + tl.arange(0, BLOCK_N)) % N
    offs_k = tl.arange(0, BLOCK_K)
    a_ptrs = a_ptr + offs_am[:, None] * stride_am + offs_k[None, :] * stride_ak
    b_ptrs = b_ptr + offs_k[:, None] * stride_bk + offs_bn[None, :] * stride_bn

    acc = tl.zeros((BLOCK_M, BLOCK_N), dtype=tl.float32)
    for kk in range(0, tl.cdiv(K, BLOCK_K)):
        a = tl.load(a_ptrs, mask=offs_k[None, :] < K - kk * BLOCK_K, other=0.0)
        b = tl.load(b_ptrs, mask=offs_k[:, None] < K - kk * BLOCK_K, other=0.0)
        acc = tl.dot(a, b, acc)
        a_ptrs += BLOCK_K * stride_ak
        b_ptrs += BLOCK_K * stride_bk

    c = acc.to(c_ptr.dtype.element_ty)
    offs_cm = pid_m * BLOCK_M + tl.arange(0, BLOCK_M)
    offs_cn = pid_n * BLOCK_N + tl.arange(0, BLOCK_N)
    c_ptrs = c_ptr + offs_cm[:, None] * stride_cm + offs_cn[None, :] * stride_cn
    mask = (offs_cm[:, None] < M) & (offs_cn[None, :] < N)
    tl.store(c_ptrs, c, mask=mask)

# config = {"BLOCK_K": 32, "BLOCK_M": 128, "BLOCK_N": 16, "GROUP_M": 8, "arch": "sm_100", "dtype": "bf16", "num_ctas": 1, "num_stages": 2, "num_warps": 8}
# arch = sm_100


// ===== COMPILED SASS (sm_100a) =====

	.target	sm_100a

	.elftype	@"ET_EXEC"


//--------------------- .note.nv.tkinfo           --------------------------
	.section	.note.nv.tkinfo,"",@"SHT_NOTE"
	.sectionflags	@"SHF_NOTE_NV_TKINFO"
	.tkinfo
        /*0018*/ 	.word	0x00000081
        /*0030*/ 	.string	""
        /*0030*/ 	.string	"ptxas-blackwell"
        /*0030*/ 	.string	"Cuda compilation tools, release 12.9, V12.9.86"
        /*0030*/ 	.string	"Build cuda_12.9.r12.9/compiler.36037853_0"
        /*0030*/ 	.string	"-v  -suppress-debug-info  -lineinfo  -arch sm_100a "



//--------------------- .note.nv.cuver            --------------------------
	.section	.note.nv.cuver,"",@"SHT_NOTE"
	.sectionflags	@"SHF_NOTE_NV_CUVER"
        /*0018*/ 	.short	0x0001
        /*001a*/ 	.short	0x0064
        /*001c*/ 	.short	0x0001
        /*001e*/ 	.short	0x0000
        /*0020*/ 	.short	0x0001
        /*0022*/ 	.short	0x0000


//--------------------- .nv.info                  --------------------------
	.section	.nv.info,"",@"SHT_CUDA_INFO"
	.align	4


	//----- nvinfo : EIATTR_REGCOUNT
	.align		4
        /*0000*/ 	.byte	0x04, 0x2f
        /*0002*/ 	.short	(.L_4 - .L_3)
	.align		4
.L_3:
        /*0004*/ 	.word	index@(matmul_kernel)
        /*0008*/ 	.word	0x0000005e


	//----- nvinfo : EIATTR_FRAME_SIZE
	.align		4
.L_4:
        /*000c*/ 	.byte	0x04, 0x11
        /*000e*/ 	.short	(.L_6 - .L_5)
	.align		4
.L_5:
        /*0010*/ 	.word	index@($__internal_2_$__cuda_sm10x_tcgen05_guardrail_trap_unallocated_columns_being_dealloced)
        /*0014*/ 	.word	0x00000000


	//----- nvinfo : EIATTR_FRAME_SIZE
	.align		4
.L_6:
        /*0018*/ 	.byte	0x04, 0x11
        /*001a*/ 	.short	(.L_8 - .L_7)
	.align		4
.L_7:
        /*001c*/ 	.word	index@($__internal_1_$__cuda_sm10x_tcgen05_guardrail_trap_phase_invalid_during_alloc)
        /*0020*/ 	.word	0x00000000


	//----- nvinfo : EIATTR_FRAME_SIZE
	.align		4
.L_8:
        /*0024*/ 	.byte	0x04, 0x11
        /*0026*/ 	.short	(.L_10 - .L_9)
	.align		4
.L_9:
        /*0028*/ 	.word	index@($__internal_0_$__cuda_sm10x_tcgen05_guardrail_trap_col_being_dealloced_not_returned_by_alloc)
        /*002c*/ 	.word	0x00000000


	//----- nvinfo : EIATTR_FRAME_SIZE
	.align		4
.L_10:
        /*0030*/ 	.byte	0x04, 0x11
        /*0032*/ 	.short	(.L_12 - .L_11)
	.align		4
.L_11:
        /*0034*/ 	.word	index@(matmul_kernel)
        /*0038*/ 	.word	0x00000000


	//----- nvinfo : EIATTR_MIN_STACK_SIZE
	.align		4
.L_12:
        /*003c*/ 	.byte	0x04, 0x12
        /*003e*/ 	.short	(.L_14 - .L_13)
	.align		4
.L_13:
        /*0040*/ 	.word	index@(matmul_kernel)
        /*0044*/ 	.word	0x00000000
.L_14:


//--------------------- .nv.info.matmul_kernel    --------------------------
	.section	.nv.info.matmul_kernel,"",@"SHT_CUDA_INFO"
	.sectionflags	@""
	.align	4


	//----- nvinfo : EIATTR_CUDA_API_VERSION
	.align		4
        /*0000*/ 	.byte	0x04, 0x37
        /*0002*/ 	.short	(.L_16 - .L_15)
.L_15:
        /*0004*/ 	.word	0x00000081


	//----- nvinfo : EIATTR_KPARAM_INFO
	.align		4
.L_16:
        /*0008*/ 	.byte	0x04, 0x17
        /*000a*/ 	.short	(.L_18 - .L_17)
.L_17:
        /*000c*/ 	.word	0x00000000
        /*0010*/ 	.short	0x000d
        /*0012*/ 	.short	0x0048
        /*0014*/ 	.byte	0x00, 0xf4, 0x21, 0x00


	//----- nvinfo : EIATTR_KPARAM_INFO
	.align		4
.L_18:
        /*0018*/ 	.byte	0x04, 0x17
        /*001a*/ 	.short	(.L_20 - .L_19)
.L_19:
        /*001c*/ 	.word	0x00000000
        /*0020*/ 	.short	0x000c
        /*0022*/ 	.short	0x0040
        /*0024*/ 	.byte	0x00, 0xf4, 0x21, 0x00


	//----- nvinfo : EIATTR_KPARAM_INFO
	.align		4
.L_20:
        /*0028*/ 	.byte	0x04, 0x17
        /*002a*/ 	.short	(.L_22 - .L_21)
.L_21:
        /*002c*/ 	.word	0x00000000
        /*0030*/ 	.short	0x000b
        /*0032*/ 	.short	0x0038
        /*0034*/ 	.byte	0x00, 0xf0, 0x11, 0x00


	//----- nvinfo : EIATTR_KPARAM_INFO
	.align		4
.L_22:
        /*0038*/ 	.byte	0x04, 0x17
        /*003a*/ 	.short	(.L_24 - .L_23)
.L_23:
        /*003c*/ 	.word	0x00000000
        /*0040*/ 	.short	0x000a
        /*0042*/ 	.short	0x0034
        /*0044*/ 	.byte	0x00, 0xf0, 0x11, 0x00


	//----- nvinfo : EIATTR_KPARAM_INFO
	.align		4
.L_24:
        /*0048*/ 	.byte	0x04, 0x17
        /*004a*/ 	.short	(.L_26 - .L_25)
.L_25:
        /*004c*/ 	.word	0x00000000
        /*0050*/ 	.short	0x0009
        /*0052*/ 	.short	0x0030
        /*0054*/ 	.byte	0x00, 0xf0, 0x11, 0x00


	//----- nvinfo : EIATTR_KPARAM_INFO
	.align		4
.L_26:
        /*0058*/ 	.byte	0x04, 0x17
        /*005a*/ 	.short	(.L_28 - .L_27)
.L_27:
        /*005c*/ 	.word	0x00000000
        /*0060*/ 	.short	0x0008
        /*0062*/ 	.short	0x002c
        /*0064*/ 	.byte	0x00, 0xf0, 0x11, 0x00


	//----- nvinfo : EIATTR_KPARAM_INFO
	.align		4
.L_28:
        /*0068*/ 	.byte	0x04, 0x17
        /*006a*/ 	.short	(.L_30 - .L_29)
.L_29:
        /*006c*/ 	.word	0x00000000
        /*0070*/ 	.short	0x0007
        /*0072*/ 	.short	0x0028
        /*0074*/ 	.byte	0x00, 0xf0, 0x11, 0x00


	//----- nvinfo : EIATTR_KPARAM_INFO
	.align		4
.L_30:
        /*0078*/ 	.byte	0x04, 0x17
        /*007a*/ 	.short	(.L_32 - .L_31)
.L_31:
        /*007c*/ 	.word	0x00000000
        /*0080*/ 	.short	0x0006
        /*0082*/ 	.short	0x0024
        /*0084*/ 	.byte	0x00, 0xf0, 0x11, 0x00


	//----- nvinfo : EIATTR_KPARAM_INFO
	.align		4
.L_32:
        /*0088*/ 	.byte	0x04, 0x17
        /*008a*/ 	.short	(.L_34 - .L_33)
.L_33:
        /*008c*/ 	.word	0x00000000
        /*0090*/ 	.short	0x0005
        /*0092*/ 	.short	0x0020
        /*0094*/ 	.byte	0x00, 0xf0, 0x11, 0x00


	//----- nvinfo : EIATTR_KPARAM_INFO
	.align		4
.L_34:
        /*0098*/ 	.byte	0x04, 0x17
        /*009a*/ 	.short	(.L_36 - .L_35)
.L_35:
        /*009c*/ 	.word	0x00000000
        /*00a0*/ 	.short	0x0004
        /*00a2*/ 	.short	0x001c
        /*00a4*/ 	.byte	0x00, 0xf0, 0x11, 0x00


	//----- nvinfo : EIATTR_KPARAM_INFO
	.align		4
.L_36:
        /*00a8*/ 	.byte	0x04, 0x17
        /*00aa*/ 	.short	(.L_38 - .L_37)
.L_37:
        /*00ac*/ 	.word	0x00000000
        /*00b0*/ 	.short	0x0003
        /*00b2*/ 	.short	0x0018
        /*00b4*/ 	.byte	0x00, 0xf0, 0x11, 0x00


	//----- nvinfo : EIATTR_KPARAM_INFO
	.align		4
.L_38:
        /*00b8*/ 	.byte	0x04, 0x17
        /*00ba*/ 	.short	(.L_40 - .L_39)
.L_39:
        /*00bc*/ 	.word	0x00000000
        /*00c0*/ 	.short	0x0002
        /*00c2*/ 	.short	0x0010
        /*00c4*/ 	.byte	0x00, 0xf4, 0x21, 0x00


	//----- nvinfo : EIATTR_KPARAM_INFO
	.align		4
.L_40:
        /*00c8*/ 	.byte	0x04, 0x17
        /*00ca*/ 	.short	(.L_42 - .L_41)
.L_41:
        /*00cc*/ 	.word	0x00000000
        /*00d0*/ 	.short	0x0001
        /*00d2*/ 	.short	0x0008
        /*00d4*/ 	.byte	0x00, 0xf4, 0x21, 0x00


	//----- nvinfo : EIATTR_KPARAM_INFO
	.align		4
.L_42:
        /*00d8*/ 	.byte	0x04, 0x17
        /*00da*/ 	.short	(.L_44 - .L_43)
.L_43:
        /*00dc*/ 	.word	0x00000000
        /*00e0*/ 	.short	0x0000
        /*00e2*/ 	.short	0x0000
        /*00e4*/ 	.byte	0x00, 0xf4, 0x21, 0x00


	//----- nvinfo : EIATTR_AT_ENTRY_FRAGMENTS
	.align		4
.L_44:
        /*00e8*/ 	.byte	0x04, 0x4f
        /*00ea*/ 	.short	(.L_46 - .L_45)


	//   ....[0]....
.L_45:
        /*00ec*/ 	.word	0x00000004


	//----- nvinfo : EIATTR_RESERVED_SMEM_USED
	.align		4
.L_46:
        /*00f0*/ 	.byte	0x01, 0x41
	.zero		2


	//----- nvinfo : EIATTR_SPARSE_MMA_MASK
	.align		4
        /*00f4*/ 	.byte	0x03, 0x50
        /*00f6*/ 	.short	0x0000


	//----- nvinfo : EIATTR_TCGEN05_1CTA_USED
	.align		4
        /*00f8*/ 	.byte	0x01, 0x51
	.zero		2


	//----- nvinfo : EIATTR_MAXREG_COUNT
	.align		4
        /*00fc*/ 	.byte	0x03, 0x1b
        /*00fe*/ 	.short	0x00ff


	//----- nvinfo : EIATTR_NUM_BARRIERS
	.align		4
        /*0100*/ 	.byte	0x02, 0x4c
        /*0102*/ 	.byte	0x01
	.zero		1


	//----- nvinfo : EIATTR_INT_WARP_WIDE_INSTR_OFFSETS
	.align		4
        /*0104*/ 	.byte	0x04, 0x31
        /*0106*/ 	.short	(.L_48 - .L_47)


	//   ....[0]....
.L_47:
        /*0108*/ 	.word	0x00000e60


	//   ....[1]....
        /*010c*/ 	.word	0x00000e70


	//   ....[2]....
        /*0110*/ 	.word	0x00001b80


	//   ....[3]....
        /*0114*/ 	.word	0x00003080


	//   ....[4]....
        /*0118*/ 	.word	0x000030d0


	//----- nvinfo : EIATTR_COOP_GROUP_MASK_REGIDS
	.align		4
.L_48:
        /*011c*/ 	.byte	0x04, 0x29
        /*011e*/ 	.short	(.L_50 - .L_49)


	//   ....[0]....
.L_49:
        /*0120*/ 	.word	0xffffffff


	//   ....[1]....
        /*0124*/ 	.word	0xffffffff


	//   ....[2]....
        /*0128*/ 	.word	0xffffffff


	//   ....[3]....
        /*012c*/ 	.word	0xffffffff


	//----- nvinfo : EIATTR_COOP_GROUP_INSTR_OFFSETS
	.align		4
.L_50:
        /*0130*/ 	.byte	0x04, 0x28
        /*0132*/ 	.short	(.L_52 - .L_51)


	//   ....[0]....
.L_51:
        /*0134*/ 	.word	0x00000060


	//   ....[1]....
        /*0138*/ 	.word	0x00000310


	//   ....[2]....
        /*013c*/ 	.word	0x00002f20


	//   ....[3]....
        /*0140*/ 	.word	0x00003180


	//----- nvinfo : EIATTR_VRC_CTA_INIT_COUNT
	.align		4
.L_52:
        /*0144*/ 	.byte	0x02, 0x4a
        /*0146*/ 	.byte	0x80
	.zero		1


	//----- nvinfo : EIATTR_MBARRIER_INSTR_OFFSETS
	.align		4
        /*0148*/ 	.byte	0x04, 0x39
        /*014a*/ 	.short	(.L_54 - .L_53)


	//   ....[0]....
.L_53:
        /*014c*/ 	.word	0x00000fa0
        /*0150*/ 	.word	0x000000ff
        /*0154*/ 	.word	0x00000000
        /*0158*/ 	.short	0x0100
        /*015a*/ 	.byte	0x0d
	.zero		1


	//   ....[1]....
        /*015c*/ 	.word	0x00001bc0
        /*0160*/ 	.word	0x000000ff
        /*0164*/ 	.word	0x00004808
        /*0168*/ 	.short	0x0100
        /*016a*/ 	.byte	0x0b
	.zero		1


	//   ....[2]....
        /*016c*/ 	.word	0x00002170
        /*0170*/ 	.word	0x000000ff
        /*0174*/ 	.word	0x00000000
        /*0178*/ 	.short	0x010a
        /*017a*/ 	.byte	0x0d
	.zero		1


	//   ....[3]....
        /*017c*/ 	.word	0x000029a0
        /*0180*/ 	.word	0x000000ff
        /*0184*/ 	.word	0x00000000
        /*0188*/ 	.short	0x010a
        /*018a*/ 	.byte	0x0d
	.zero		1


	//   ....[4]....
        /*018c*/ 	.word	0x00002ac0
        /*0190*/ 	.word	0x000000ff
        /*0194*/ 	.word	0x00004800
        /*0198*/ 	.short	0x0108
        /*019a*/ 	.byte	0x0b
	.zero		1


	//   ....[5]....
        /*019c*/ 	.word	0x00002b10
        /*01a0*/ 	.word	0x000000ff
        /*01a4*/ 	.word	0x00004808
        /*01a8*/ 	.short	0x0108
        /*01aa*/ 	.byte	0x0b
	.zero		1


	//   ....[6]....
        /*01ac*/ 	.word	0x000031a0
        /*01b0*/ 	.word	0x000000ff
        /*01b4*/ 	.word	0x00000000
        /*01b8*/ 	.short	0x010a
        /*01ba*/ 	.byte	0x0d
	.zero		1


	//   ....[7]....
        /*01bc*/ 	.word	0x000031d0
        /*01c0*/ 	.word	0x000000ff
        /*01c4*/ 	.word	0x00000000
        /*01c8*/ 	.short	0x010a
        /*01ca*/ 	.byte	0x0d
	.zero		1


	//----- nvinfo : EIATTR_NUM_MBARRIERS
	.align		4
.L_54:
        /*01cc*/ 	.byte	0x03, 0x38
        /*01ce*/ 	.short	0x0002


	//----- nvinfo : EIATTR_EXIT_INSTR_OFFSETS
	.align		4
        /*01d0*/ 	.byte	0x04, 0x1c
        /*01d2*/ 	.short	(.L_56 - .L_55)


	//   ....[0]....
.L_55:
        /*01d4*/ 	.word	0x00003190


	//----- nvinfo : EIATTR_REQNTID
	.align		4
.L_56:
        /*01d8*/ 	.byte	0x04, 0x10
        /*01da*/ 	.short	(.L_58 - .L_57)
.L_57:
        /*01dc*/ 	.word	0x00000100
        /*01e0*/ 	.word	0x00000001
        /*01e4*/ 	.word	0x00000001


	//----- nvinfo : EIATTR_CRS_STACK_SIZE
	.align		4
.L_58:
        /*01e8*/ 	.byte	0x04, 0x1e
        /*01ea*/ 	.short	(.L_60 - .L_59)
.L_59:
        /*01ec*/ 	.word	0x00000000


	//----- nvinfo : EIATTR_CBANK_PARAM_SIZE
	.align		4
.L_60:
        /*01f0*/ 	.byte	0x03, 0x19
        /*01f2*/ 	.short	0x0050


	//----- nvinfo : EIATTR_PARAM_CBANK
	.align		4
        /*01f4*/ 	.byte	0x04, 0x0a
        /*01f6*/ 	.short	(.L_62 - .L_61)
	.align		4
.L_61:
        /*01f8*/ 	.word	index@(.nv.constant0.matmul_kernel)
        /*01fc*/ 	.short	0x0380
        /*01fe*/ 	.short	0x0050


	//----- nvinfo : EIATTR_SW_WAR
	.align		4
.L_62:
        /*0200*/ 	.byte	0x04, 0x36
        /*0202*/ 	.short	(.L_64 - .L_63)
.L_63:
        /*0204*/ 	.word	0x00000008
.L_64:


//--------------------- .nv.compat                --------------------------
	.section	.nv.compat,"",@"SHT_CUDA_COMPAT_INFO"
	.align	4
        /*0000*/ 	.byte	0x02, 0x02, 0x02, 0x00, 0x02, 0x05, 0x05, 0x00, 0x02, 0x03, 0x00, 0x00, 0x02, 0x06, 0x01, 0x00


//--------------------- .nv.callgraph             --------------------------
	.section	.nv.callgraph,"",@"SHT_CUDA_CALLGRAPH"
	.align	4
	.sectionentsize	8
	.align		4
        /*0000*/ 	.word	0x00000000
	.align		4
        /*0004*/ 	.word	0xffffffff
	.align		4
        /*0008*/ 	.word	0x00000000
	.align		4
        /*000c*/ 	.word	0xfffffffe
	.align		4
        /*0010*/ 	.word	0x00000000
	.align		4
        /*0014*/ 	.word	0xfffffffd
	.align		4
        /*0018*/ 	.word	0x00000000
	.align		4
        /*001c*/ 	.word	0xfffffffc


//--------------------- .text.matmul_kernel       --------------------------
	.section	.text.matmul_kernel,"ax",@progbits
	.align	128
        .global         matmul_kernel
        .type           matmul_kernel,@function
        .size           matmul_kernel,(.L_x_20 - matmul_kernel)
        .other          matmul_kernel,@"STO_CUDA_ENTRY STV_DEFAULT"
matmul_kernel:
.text.matmul_kernel:
[----:B------:R-:W0:Y:S01]  /*0000*/  LDC R1, c[0x0][0x37c] ;  /* 0x0000df00ff017b82 */ /* 0x000e220000000800 */
[----:B------:R-:W1:Y:S01]  /*0010*/  S2R R0, SR_TID.X ;  /* 0x0000000000007919 */ /* 0x000e620000002100 */
[----:B------:R-:W2:Y:S01]  /*0020*/  LDCU.64 UR24, c[0x0][0x358] ;  /* 0x00006b00ff1877ac */ /* 0x000ea20008000a00 */
[----:B-1----:R-:W-:-:S13]  /*0030*/  ISETP.GE.U32.AND P1, PT, R0, 0x20, PT ;  /* 0x000000200000780c */ /* 0x002fda0003f26070 */
[----:B--2---:R-:W-:Y:S05]  /*0040*/  @P1 BRA `(.L_x_0) ;  /* 0x0000000000b41947 */ /* 0x004fea0003800000 */
[----:B------:R-:W1:Y:S01]  /*0050*/  S2UR UR6, SR_CgaCtaId ;  /* 0x00000000000679c3 */ /* 0x000e620000008800 */
[----:B------:R-:W-:Y:S01]  /*0060*/  NOP ;  /* 0x0000000000007918 */ /* 0x000fe20000000000 */
[----:B------:R-:W-:Y:S02]  /*0070*/  UMOV UR4, 0x40 ;  /* 0x0000004000047882 */ /* 0x000fe40000000000 */
[----:B-1----:R-:W-:-:S09]  /*0080*/  ULEA UR4, UR6, UR4, 0x18 ;  /* 0x0000000406047291 */ /* 0x002fd2000f8ec0ff */
[----:B------:R-:W1:Y:S01]  /*0090*/  LDS.U8 R2, [UR4] ;  /* 0x00000004ff027984 */ /* 0x000e620008000000 */
[----:B------:R-:W-:Y:S02]  /*00a0*/  UMOV UR4, 0x400 ;  /* 0x0000040000047882 */ /* 0x000fe40000000000 */
[----:B------:R-:W-:Y:S01]  /*00b0*/  ULEA UR4, UR6, UR4, 0x18 ;  /* 0x0000000406047291 */ /* 0x000fe2000f8ec0ff */
[----:B-1----:R-:W-:-:S13]  /*00c0*/  ISETP.NE.AND P0, PT, R2, RZ, PT ;  /* 0x000000ff0200720c */ /* 0x002fda0003f05270 */
[----:B------:R-:W-:Y:S05]  /*00d0*/  @P0 BRA `(.L_x_1) ;  /* 0x0000000000780947 */ /* 0x000fea0003800000 */
[----:B------:R-:W-:-:S13]  /*00e0*/  ELECT P0, URZ, PT ;  /* 0x0000000000ff782f */ /* 0x000fda0003800000 */
[----:B------:R-:W-:Y:S05]  /*00f0*/  @!P0 BRA `(.L_x_2) ;  /* 0x0000000000808947 */ /* 0x000fea0003800000 */
[----:B------:R-:W-:Y:S01]  /*0100*/  UMOV UR5, 0x1 ;  /* 0x0000000100057882 */ /* 0x000fe20000000000 */
[----:B------:R-:W-:-:S04]  /*0110*/  IMAD.MOV.U32 R5, RZ, RZ, 0x1 ;  /* 0x00000001ff057424 */ /* 0x000fc800078e00ff */
[----:B------:R-:W-:Y:S04]  /*0120*/  DEPBAR.LE SB1, 0x36 ;  /* 0x00009d800000791a */ /* 0x000fe80000000000 */
[----:B------:R-:W1:Y:S02]  /*0130*/  UTCATOMSWS.FIND_AND_SET.ALIGN UP0, UR5, UR5 ;  /* 0x00000005000575e3 */ /* 0x000e640008000800 */
[----:B-1----:R-:W-:-:S04]  /*0140*/  PLOP3.LUT P0, PT, PT, PT, UP0, 0x80, 0x8 ;  /* 0x000000000008781c */ /* 0x002fc80003f0f008 */
[----:B------:R-:W-:-:S04]  /*0150*/  SEL R2, RZ, 0xffffffff, !P0 ;  /* 0xffffffffff027807 */ /* 0x000fc80004000000 */
[----:B------:R-:W-:Y:S01]  /*0160*/  ISETP.NE.AND P0, PT, R2, RZ, PT ;  /* 0x000000ff0200720c */ /* 0x000fe20003f05270 */
[----:B------:R-:W-:-:S12]  /*0170*/  IMAD.U32 R2, RZ, RZ, UR5 ;  /* 0x00000005ff027e24 */ /* 0x000fd8000f8e00ff */
[----:B------:R-:W-:Y:S05]  /*0180*/  @P0 BRA `(.L_x_3) ;  /* 0x0000000000240947 */ /* 0x000fea0003800000 */
.L_x_4:
[----:B------:R-:W-:Y:S05]  /*0190*/  NANOSLEEP 0x64 ;  /* 0x000000640000795d */ /* 0x000fea0003800000 */
[----:B------:R-:W-:-:S05]  /*01a0*/  UMOV UR5, 0x1 ;  /* 0x0000000100057882 */ /* 0x000fca0000000000 */
[----:B------:R-:W-:Y:S04]  /*01b0*/  DEPBAR.LE SB1, 0x36 ;  /* 0x00009d800000791a */ /* 0x000fe80000000000 */
[----:B------:R-:W1:Y:S02]  /*01c0*/  UTCATOMSWS.FIND_AND_SET.ALIGN UP0, UR5, UR5 ;  /* 0x00000005000575e3 */ /* 0x000e640008000800 */
[----:B-1----:R-:W-:-:S04]  /*01d0*/  PLOP3.LUT P0, PT, PT, PT, UP0, 0x80, 0x8 ;  /* 0x000000000008781c */ /* 0x002fc80003f0f008 */
[----:B------:R-:W-:-:S04]  /*01e0*/  SEL R2, RZ, 0xffffffff, !P0 ;  /* 0xffffffffff027807 */ /* 0x000fc80004000000 */
[----:B------:R-:W-:Y:S01]  /*01f0*/  ISETP.NE.AND P0, PT, R2, RZ, PT ;  /* 0x000000ff0200720c */ /* 0x000fe20003f05270 */
[----:B------:R-:W-:-:S12]  /*0200*/  IMAD.U32 R2, RZ, RZ, UR5 ;  /* 0x00000005ff027e24 */ /* 0x000fd8000f8e00ff */
[----:B------:R-:W-:Y:S05]  /*0210*/  @!P0 BRA `(.L_x_4) ;  /* 0xfffffffc00dc8947 */ /* 0x000fea000383ffff */
.L_x_3:
[C---:B------:R-:W-:Y:S01]  /*0220*/  VIADD R4, R2.reuse, 0x10 ;  /* 0x0000001002047836 */ /* 0x040fe20000000000 */
[----:B------:R-:W-:Y:S01]  /*0230*/  UMOV UR5, 0x50 ;  /* 0x0000005000057882 */ /* 0x000fe20000000000 */
[C---:B------:R-:W-:Y:S01]  /*0240*/  SHF.L.U32 R3, R5.reuse, R2, RZ ;  /* 0x0000000205037219 */ /* 0x040fe200000006ff */
[----:B------:R-:W-:Y:S01]  /*0250*/  ULEA UR5, UR6, UR5, 0x18 ;  /* 0x0000000506057291 */ /* 0x000fe2000f8ec0ff */
[----:B------:R-:W-:Y:S01]  /*0260*/  IMAD.SHL.U32 R2, R2, 0x20, RZ ;  /* 0x0000002002027824 */ /* 0x000fe200078e00ff */
[----:B------:R-:W-:-:S04]  /*0270*/  SHF.L.U32 R4, R5, R4, RZ ;  /* 0x0000000405047219 */ /* 0x000fc800000006ff */
[----:B------:R-:W-:-:S05]  /*0280*/  LOP3.LUT R3, R4, R3, RZ, 0xfc, !PT ;  /* 0x0000000304037212 */ /* 0x000fca00078efcff */
[----:B------:R1:W-:Y:S04]  /*0290*/  ATOMS.OR RZ, [UR5], R3 ;  /* 0x00000003ffff798c */ /* 0x0003e8000b000005 */
[----:B------:R1:W-:Y:S01]  /*02a0*/  STS [UR4], R2 ;  /* 0x00000002ff007988 */ /* 0x0003e20008000804 */
[----:B------:R-:W-:Y:S05]  /*02b0*/  BRA `(.L_x_2) ;  /* 0x0000000000107947 */ /* 0x000fea0003800000 */
.L_x_1:
[----:B------:R-:W-:-:S05]  /*02c0*/  IMAD.MOV.U32 R2, RZ, RZ, -0x1 ;  /* 0xffffffffff027424 */ /* 0x000fca00078e00ff */
[----:B------:R1:W-:Y:S02]  /*02d0*/  STS [UR4], R2 ;  /* 0x00000002ff007988 */ /* 0x0003e40008000804 */
[----:B-1----:R-:W-:-:S07]  /*02e0*/  MOV R2, 0x300 ;  /* 0x0000030000027802 */ /* 0x002fce0000000f00 */
[----:B0-----:R-:W-:Y:S05]  /*02f0*/  CALL.REL.NOINC `($__internal_1_$__cuda_sm10x_tcgen05_guardrail_trap_phase_invalid_during_alloc) ;  /* 0x0000002c00cc7944 */ /* 0x001fea0003c00000 */
.L_x_2:
[----:B------:R-:W-:Y:S05]  /*0300*/  WARPSYNC.ALL ;  /* 0x0000000000007948 */ /* 0x000fea0003800000 */
[----:B------:R-:W-:Y:S01]  /*0310*/  NOP ;  /* 0x0000000000007918 */ /* 0x000fe20000000000 */
.L_x_0:
[----:B------:R-:W2:Y:S01]  /*0320*/  LDC.64 R12, c[0x0][0x398] ;  /* 0x0000e600ff0c7b82 */ /* 0x000ea20000000a00 */
[----:B------:R-:W3:Y:S01]  /*0330*/  S2R R7, SR_CTAID.X ;  /* 0x0000000000077919 */ /* 0x000ee20000002500 */
[----:B------:R-:W-:Y:S01]  /*0340*/  UMOV UR11, 0x400 ;  /* 0x00000400000b7882 */ /* 0x000fe20000000000 */
[--C-:B------:R-:W-:Y:S01]  /*0350*/  SHF.R.U32.HI R18, RZ, 0x5, R0.reuse ;  /* 0x00000005ff127819 */ /* 0x100fe20000011600 */
[----:B------:R-:W-:Y:S01]  /*0360*/  UMOV UR6, 0x1 ;  /* 0x0000000100067882 */ /* 0x000fe20000000000 */
[----:B------:R-:W-:Y:S01]  /*0370*/  SHF.R.U32.HI R40, RZ, 0x7, R0 ;  /* 0x00000007ff287819 */ /* 0x000fe20000011600 */
[----:B------:R-:W4:Y:S01]  /*0380*/  LDCU.128 UR16, c[0x0][0x380] ;  /* 0x00007000ff1077ac */ /* 0x000f220008000c00 */
[----:B------:R-:W-:Y:S01]  /*0390*/  PRMT R52, RZ, 0x7610, R52 ;  /* 0x00007610ff347816 */ /* 0x000fe20000000034 */
[----:B------:R-:W5:Y:S01]  /*03a0*/  S2UR UR4, SR_CgaCtaId ;  /* 0x00000000000479c3 */ /* 0x000f620000008800 */
[----:B------:R-:W-:Y:S02]  /*03b0*/  SGXT.U32 R40, R40, 0x1 ;  /* 0x000000012828781a */ /* 0x000fe40000000000 */
[----:B------:R-:W-:-:S02]  /*03c0*/  PRMT R50, RZ, 0x7610, R50 ;  /* 0x00007610ff327816 */ /* 0x000fc40000000032 */
[C---:B------:R-:W-:Y:S02]  /*03d0*/  LOP3.LUT R69, R40.reuse, 0x8, RZ, 0xfc, !PT ;  /* 0x0000000828457812 */ /* 0x040fe400078efcff */
[C---:B------:R-:W-:Y:S01]  /*03e0*/  LOP3.LUT R71, R40.reuse, 0xa, RZ, 0xfc, !PT ;  /* 0x0000000a28477812 */ /* 0x040fe200078efcff */
[----:B------:R-:W1:Y:S01]  /*03f0*/  LDC.64 R28, c[0x0][0x3a8] ;  /* 0x0000ea00ff1c7b82 */ /* 0x000e620000000a00 */
[----:B------:R-:W-:Y:S01]  /*0400*/  LOP3.LUT R73, R40, 0x10, RZ, 0xfc, !PT ;  /* 0x0000001028497812 */ /* 0x000fe200078efcff */
[----:B-12---:R-:W-:-:S06]  /*0410*/  VIADD R2, R13, 0xf ;  /* 0x0000000f0d027836 */ /* 0x006fcc0000000000 */
[----:B------:R-:W1:Y:S01]  /*0420*/  LDC.64 R30, c[0x0][0x3a0] ;  /* 0x0000e800ff1e7b82 */ /* 0x000e620000000a00 */
[----:B------:R-:W-:Y:S01]  /*0430*/  SHF.R.S32.HI R3, RZ, 0x1f, R2 ;  /* 0x0000001fff037819 */ /* 0x000fe20000011402 */
[----:B-----5:R-:W-:-:S03]  /*0440*/  ULEA UR11, UR4, UR11, 0x18 ;  /* 0x0000000b040b7291 */ /* 0x020fc6000f8ec0ff */
[----:B------:R-:W-:Y:S02]  /*0450*/  LEA.HI R3, R3, R2, RZ, 0x4 ;  /* 0x0000000203037211 */ /* 0x000fe400078f20ff */
[----:B---3--:R-:W-:Y:S01]  /*0460*/  IABS R8, R7 ;  /* 0x0000000700087213 */ /* 0x008fe20000000000 */
[----:B------:R-:W-:Y:S01]  /*0470*/  UIADD3 UR13, UPT, UPT, UR11, 0x4800, URZ ;  /* 0x000048000b0d7890 */ /* 0x000fe2000fffe0ff */
[----:B------:R-:W-:Y:S01]  /*0480*/  SHF.R.S32.HI R3, RZ, 0x4, R3 ;  /* 0x00000004ff037819 */ /* 0x000fe20000011403 */
[----:B------:R-:W-:-:S04]  /*0490*/  IMAD R27, R40, R28, RZ ;  /* 0x0000001c281b7224 */ /* 0x000fc800078e02ff */
[----:B------:R-:W-:-:S05]  /*04a0*/  IMAD.SHL.U32 R4, R3, 0x8, RZ ;  /* 0x0000000803047824 */ /* 0x000fca00078e00ff */
[-C--:B------:R-:W-:Y:S02]  /*04b0*/  IABS R9, R4.reuse ;  /* 0x0000000400097213 */ /* 0x080fe40000000000 */
[----:B------:R-:W-:Y:S01]  /*04c0*/  IABS R10, R4 ;  /* 0x00000004000a7213 */ /* 0x000fe20000000000 */
[----:B-1----:R-:W-:Y:S01]  /*04d0*/  VIADD R48, R30, 0x1f ;  /* 0x0000001f1e307836 */ /* 0x002fe20000000000 */
[----:B------:R-:W1:Y:S08]  /*04e0*/  I2F.RP R5, R9 ;  /* 0x0000000900057306 */ /* 0x000e700000209400 */
[----:B-1----:R-:W1:Y:S02]  /*04f0*/  MUFU.RCP R5, R5 ;  /* 0x0000000500057308 */ /* 0x002e640000001000 */
[----:B-1----:R-:W-:-:S02]  /*0500*/  VIADD R2, R5, 0xffffffe ;  /* 0x0ffffffe05027836 */ /* 0x002fc40000000000 */
[----:B------:R-:W-:-:S04]  /*0510*/  IMAD.MOV R5, RZ, RZ, -R10 ;  /* 0x000000ffff057224 */ /* 0x000fc800078e0a0a */
[----:B------:R1:W2:Y:S02]  /*0520*/  F2I.FTZ.U32.TRUNC.NTZ R3, R2 ;  /* 0x0000000200037305 */ /* 0x0002a4000021f000 */
[----:B-1----:R-:W-:Y:S02]  /*0530*/  IMAD.MOV.U32 R2, RZ, RZ, RZ ;  /* 0x000000ffff027224 */ /* 0x002fe400078e00ff */
[----:B--2---:R-:W-:-:S04]  /*0540*/  IMAD.MOV R6, RZ, RZ, -R3 ;  /* 0x000000ffff067224 */ /* 0x004fc800078e0a03 */
[----:B------:R-:W-:Y:S02]  /*0550*/  IMAD R11, R6, R9, RZ ;  /* 0x00000009060b7224 */ /* 0x000fe400078e02ff */
[----:B------:R-:W-:Y:S02]  /*0560*/  IMAD.MOV.U32 R6, RZ, RZ, R8 ;  /* 0x000000ffff067224 */ /* 0x000fe400078e0008 */
[----:B------:R-:W-:Y:S01]  /*0570*/  IMAD.HI.U32 R3, R3, R11, R2 ;  /* 0x0000000b03037227 */ /* 0x000fe200078e0002 */
[----:B------:R-:W-:-:S05]  /*0580*/  IABS R11, R12 ;  /* 0x0000000c000b7213 */ /* 0x000fca0000000000 */
[----:B------:R-:W-:-:S04]  /*0590*/  IMAD.HI.U32 R3, R3, R6, RZ ;  /* 0x0000000603037227 */ /* 0x000fc800078e00ff */
[----:B------:R-:W-:Y:S01]  /*05a0*/  IMAD R2, R3, R5, R6 ;  /* 0x0000000503027224 */ /* 0x000fe200078e0206 */
[----:B------:R-:W-:Y:S04]  /*05b0*/  BAR.SYNC.DEFER_BLOCKING 0x0 ;  /* 0x0000000000007b1d */ /* 0x000fe80000010000 */
[----:B------:R-:W-:-:S13]  /*05c0*/  ISETP.GT.U32.AND P2, PT, R9, R2, PT ;  /* 0x000000020900720c */ /* 0x000fda0003f44070 */
[----:B------:R-:W-:Y:S02]  /*05d0*/  @!P2 IMAD.IADD R2, R2, 0x1, -R9 ;  /* 0x000000010202a824 */ /* 0x000fe400078e0a09 */
[----:B------:R-:W-:Y:S01]  /*05e0*/  @!P2 VIADD R3, R3, 0x1 ;  /* 0x000000010303a836 */ /* 0x000fe20000000000 */
[----:B------:R-:W-:Y:S02]  /*05f0*/  ISETP.NE.AND P2, PT, R4, RZ, PT ;  /* 0x000000ff0400720c */ /* 0x000fe40003f45270 */
[----:B------:R-:W-:Y:S02]  /*0600*/  ISETP.GE.U32.AND P0, PT, R2, R9, PT ;  /* 0x000000090200720c */ /* 0x000fe40003f06070 */
[----:B------:R-:W-:-:S04]  /*0610*/  LOP3.LUT R2, R7, R4, RZ, 0x3c, !PT ;  /* 0x0000000407027212 */ /* 0x000fc800078e3cff */
[----:B------:R-:W-:Y:S01]  /*0620*/  ISETP.GE.AND P3, PT, R2, RZ, PT ;  /* 0x000000ff0200720c */ /* 0x000fe20003f66270 */
[----:B------:R-:W-:-:S06]  /*0630*/  VIADD R2, R12, 0x7f ;  /* 0x0000007f0c027836 */ /* 0x000fcc0000000000 */
[----:B------:R-:W-:-:S04]  /*0640*/  @P0 VIADD R3, R3, 0x1 ;  /* 0x0000000103030836 */ /* 0x000fc80000000000 */
[----:B------:R-:W-:Y:S01]  /*0650*/  IMAD.MOV.U32 R5, RZ, RZ, R3 ;  /* 0x000000ffff057224 */ /* 0x000fe200078e0003 */
[----:B------:R-:W-:-:S03]  /*0660*/  SHF.R.S32.HI R3, RZ, 0x1f, R2 ;  /* 0x0000001fff037819 */ /* 0x000fc60000011402 */
[----:B------:R-:W-:Y:S01]  /*0670*/  @!P3 IMAD.MOV R5, RZ, RZ, -R5 ;  /* 0x000000ffff05b224 */ /* 0x000fe200078e0a05 */
[----:B------:R-:W-:Y:S02]  /*0680*/  @!P2 LOP3.LUT R5, RZ, R4, RZ, 0x33, !PT ;  /* 0x00000004ff05a212 */ /* 0x000fe400078e33ff */
[----:B------:R-:W-:-:S03]  /*0690*/  LEA.HI R3, R3, R2, RZ, 0x7 ;  /* 0x0000000203037211 */ /* 0x000fc600078f38ff */
[----:B------:R-:W-:Y:S02]  /*06a0*/  IMAD.SHL.U32 R10, R5, 0x8, RZ ;  /* 0x00000008050a7824 */ /* 0x000fe400078e00ff */
[----:B------:R-:W-:-:S03]  /*06b0*/  IMAD.MOV R5, RZ, RZ, -R5 ;  /* 0x000000ffff057224 */ /* 0x000fc600078e0a05 */
[----:B------:R-:W-:Y:S01]  /*06c0*/  LEA.HI.SX32 R3, R3, -R10, 0x19 ;  /* 0x8000000a03037211 */ /* 0x000fe200078fcaff */
[----:B------:R-:W-:-:S03]  /*06d0*/  IMAD R14, R4, R5, R7 ;  /* 0x00000005040e7224 */ /* 0x000fc600078e0207 */
[----:B------:R-:W-:Y:S02]  /*06e0*/  VIMNMX R15, PT, PT, R3, 0x8, PT ;  /* 0x00000008030f7848 */ /* 0x000fe40003fe0100 */
[----:B------:R-:W-:Y:S02]  /*06f0*/  IABS R7, R14 ;  /* 0x0000000e00077213 */ /* 0x000fe40000000000 */
[----:B------:R-:W-:-:S04]  /*0700*/  IABS R9, R15 ;  /* 0x0000000f00097213 */ /* 0x000fc80000000000 */
[----:B------:R-:W1:Y:S08]  /*0710*/  I2F.RP R6, R9 ;  /* 0x0000000900067306 */ /* 0x000e700000209400 */
[----:B-1----:R-:W1:Y:S02]  /*0720*/  MUFU.RCP R6, R6 ;  /* 0x0000000600067308 */ /* 0x002e640000001000 */
[----:B-1----:R-:W-:-:S06]  /*0730*/  VIADD R2, R6, 0xffffffe ;  /* 0x0ffffffe06027836 */ /* 0x002fcc0000000000 */
[----:B------:R1:W2:Y:S02]  /*0740*/  F2I.FTZ.U32.TRUNC.NTZ R3, R2 ;  /* 0x0000000200037305 */ /* 0x0002a4000021f000 */
[----:B-1----:R-:W-:Y:S02]  /*0750*/  IMAD.MOV.U32 R2, RZ, RZ, RZ ;  /* 0x000000ffff027224 */ /* 0x002fe400078e00ff */
[----:B--2---:R-:W-:-:S04]  /*0760*/  IMAD.MOV R8, RZ, RZ, -R3 ;  /* 0x000000ffff087224 */ /* 0x004fc800078e0a03 */
[----:B------:R-:W-:Y:S01]  /*0770*/  IMAD.MOV.U32 R4, RZ, RZ, R8 ;  /* 0x000000ffff047224 */ /* 0x000fe200078e0008 */
[----:B------:R-:W-:-:S03]  /*0780*/  IABS R8, R15 ;  /* 0x0000000f00087213 */ /* 0x000fc60000000000 */
[----:B------:R-:W-:Y:S02]  /*0790*/  IMAD R5, R4, R9, RZ ;  /* 0x0000000904057224 */ /* 0x000fe400078e02ff */
[----:B------:R-:W-:Y:S01]  /*07a0*/  IMAD.MOV.U32 R4, RZ, RZ, R7 ;  /* 0x000000ffff047224 */ /* 0x000fe200078e0007 */
[----:B------:R-:W-:Y:S01]  /*07b0*/  LOP3.LUT R7, R0, 0x7f, RZ, 0xc0, !PT ;  /* 0x0000007f00077812 */ /* 0x000fe200078ec0ff */
[----:B------:R-:W-:-:S04]  /*07c0*/  IMAD.HI.U32 R3, R3, R5, R2 ;  /* 0x0000000503037227 */ /* 0x000fc800078e0002 */
[----:B------:R-:W-:Y:S01]  /*07d0*/  IMAD.MOV R2, RZ, RZ, -R8 ;  /* 0x000000ffff027224 */ /* 0x000fe200078e0a08 */
[----:B------:R-:W-:Y:S01]  /*07e0*/  IABS R8, R13 ;  /* 0x0000000d00087213 */ /* 0x000fe20000000000 */
[----:B------:R-:W-:-:S03]  /*07f0*/  IMAD.HI.U32 R3, R3, R4, RZ ;  /* 0x0000000403037227 */ /* 0x000fc600078e00ff */
[----:B------:R-:W1:Y:S01]  /*0800*/  I2F.RP R5, R8 ;  /* 0x0000000800057306 */ /* 0x000e620000209400 */
[----:B------:R-:W-:-:S05]  /*0810*/  IMAD R2, R3, R2, R4 ;  /* 0x0000000203027224 */ /* 0x000fca00078e0204 */
[----:B------:R-:W-:Y:S02]  /*0820*/  ISETP.GT.U32.AND P2, PT, R9, R2, PT ;  /* 0x000000020900720c */ /* 0x000fe40003f44070 */
[----:B------:R-:W2:Y:S08]  /*0830*/  I2F.RP R4, R11 ;  /* 0x0000000b00047306 */ /* 0x000eb00000209400 */
[----:B-1----:R-:W1:Y:S03]  /*0840*/  MUFU.RCP R5, R5 ;  /* 0x0000000500057308 */ /* 0x002e660000001000 */
[----:B------:R-:W-:-:S02]  /*0850*/  @!P2 IMAD.IADD R2, R2, 0x1, -R9 ;  /* 0x000000010202a824 */ /* 0x000fc400078e0a09 */
[----:B------:R-:W-:Y:S01]  /*0860*/  @!P2 VIADD R3, R3, 0x1 ;  /* 0x000000010303a836 */ /* 0x000fe20000000000 */
[----:B------:R-:W-:Y:S02]  /*0870*/  ISETP.NE.AND P2, PT, R15, RZ, PT ;  /* 0x000000ff0f00720c */ /* 0x000fe40003f45270 */
[----:B------:R-:W-:Y:S01]  /*0880*/  ISETP.GE.U32.AND P0, PT, R2, R9, PT ;  /* 0x000000090200720c */ /* 0x000fe20003f06070 */
[----:B--2---:R-:W2:Y:S01]  /*0890*/  MUFU.RCP R4, R4 ;  /* 0x0000000400047308 */ /* 0x004ea20000001000 */
[----:B------:R-:W-:-:S04]  /*08a0*/  LOP3.LUT R2, R14, R15, RZ, 0x3c, !PT ;  /* 0x0000000f0e027212 */ /* 0x000fc800078e3cff */
[----:B------:R-:W-:Y:S01]  /*08b0*/  ISETP.GE.AND P3, PT, R2, RZ, PT ;  /* 0x000000ff0200720c */ /* 0x000fe20003f66270 */
[----:B-1----:R-:W-:-:S06]  /*08c0*/  VIADD R6, R5, 0xffffffe ;  /* 0x0ffffffe05067836 */ /* 0x002fcc0000000000 */
[----:B------:R-:W-:Y:S01]  /*08d0*/  @P0 VIADD R3, R3, 0x1 ;  /* 0x0000000103030836 */ /* 0x000fe20000000000 */
[----:B------:R-:W-:Y:S03]  /*08e0*/  F2I.FTZ.U32.TRUNC.NTZ R5, R6 ;  /* 0x0000000600057305 */ /* 0x000fe6000021f000 */
[----:B------:R-:W-:Y:S02]  /*08f0*/  IMAD.MOV.U32 R39, RZ, RZ, R3 ;  /* 0x000000ffff277224 */ /* 0x000fe400078e0003 */
[----:B--2---:R-:W-:Y:S02]  /*0900*/  VIADD R3, R4, 0xffffffe ;  /* 0x0ffffffe04037836 */ /* 0x004fe40000000000 */
[----:B------:R-:W-:Y:S01]  /*0910*/  @!P3 IMAD.MOV R39, RZ, RZ, -R39 ;  /* 0x000000ffff27b224 */ /* 0x000fe200078e0a27 */
[----:B------:R-:W-:-:S03]  /*0920*/  @!P2 LOP3.LUT R39, RZ, R15, RZ, 0x33, !PT ;  /* 0x0000000fff27a212 */ /* 0x000fc600078e33ff */
[----:B------:R-:W1:Y:S02]  /*0930*/  F2I.FTZ.U32.TRUNC.NTZ R3, R3 ;  /* 0x0000000300037305 */ /* 0x000e64000021f000 */
[----:B------:R-:W-:Y:S02]  /*0940*/  IMAD.MOV R2, RZ, RZ, -R39 ;  /* 0x000000ffff027224 */ /* 0x000fe400078e0a27 */
[----:B------:R-:W-:Y:S02]  /*0950*/  IMAD.SHL.U32 R39, R39, 0x10, RZ ;  /* 0x0000001027277824 */ /* 0x000fe400078e00ff */
[----:B------:R-:W-:-:S04]  /*0960*/  IMAD R2, R15, R2, R14 ;  /* 0x000000020f027224 */ /* 0x000fc800078e020e */
[----:B------:R-:W-:-:S04]  /*0970*/  IMAD.IADD R2, R10, 0x1, R2 ;  /* 0x000000010a027824 */ /* 0x000fc800078e0202 */
[----:B------:R-:W-:Y:S02]  /*0980*/  IMAD R38, R2, 0x80, R7 ;  /* 0x0000008002267824 */ /* 0x000fe400078e0207 */
[----:B-1----:R-:W-:Y:S02]  /*0990*/  IMAD.MOV R4, RZ, RZ, -R3 ;  /* 0x000000ffff047224 */ /* 0x002fe400078e0a03 */
[----:B------:R-:W-:Y:S01]  /*09a0*/  IMAD.MOV.U32 R2, RZ, RZ, RZ ;  /* 0x000000ffff027224 */ /* 0x000fe200078e00ff */
[----:B------:R-:W-:Y:S01]  /*09b0*/  IABS R9, R38 ;  /* 0x0000002600097213 */ /* 0x000fe20000000000 */
[----:B------:R-:W-:Y:S01]  /*09c0*/  IMAD R7, R4, R11, RZ ;  /* 0x0000000b04077224 */ /* 0x000fe200078e02ff */
[----:B------:R-:W-:-:S03]  /*09d0*/  SHF.R.U32.HI R4, RZ, 0x5, R0 ;  /* 0x00000005ff047819 */ /* 0x000fc60000011600 */
[----:B------:R-:W-:Y:S01]  /*09e0*/  IMAD.HI.U32 R2, R3, R7, R2 ;  /* 0x0000000703027227 */ /* 0x000fe200078e0002 */
[----:B------:R-:W-:-:S03]  /*09f0*/  SGXT.U32 R4, R4, 0x3 ;  /* 0x000000030404781a */ /* 0x000fc60000000000 */
[----:B------:R-:W-:Y:S01]  /*0a00*/  IMAD.MOV.U32 R7, RZ, RZ, R9 ;  /* 0x000000ffff077224 */ /* 0x000fe200078e0009 */
[----:B------:R-:W-:Y:S01]  /*0a10*/  LOP3.LUT R3, R39, R4, RZ, 0xfc, !PT ;  /* 0x0000000427037212 */ /* 0x000fe200078efcff */
[----:B------:R-:W-:Y:S02]  /*0a20*/  IMAD.MOV R9, RZ, RZ, -R5 ;  /* 0x000000ffff097224 */ /* 0x000fe400078e0a05 */
[----:B------:R-:W-:Y:S01]  /*0a30*/  IMAD.HI.U32 R2, R2, R7, RZ ;  /* 0x0000000702027227 */ /* 0x000fe200078e00ff */
[----:B------:R-:W-:Y:S02]  /*0a40*/  IABS R6, R3 ;  /* 0x0000000300067213 */ /* 0x000fe40000000000 */
[----:B------:R-:W-:Y:S01]  /*0a50*/  LOP3.LUT R10, R3, 0x8, RZ, 0xfc, !PT ;  /* 0x00000008030a7812 */ /* 0x000fe200078efcff */
[----:B------:R-:W-:Y:S02]  /*0a60*/  IMAD.MOV R2, RZ, RZ, -R2 ;  /* 0x000000ffff027224 */ /* 0x000fe400078e0a02 */
[----:B------:R-:W-:-:S02]  /*0a70*/  IMAD.MOV.U32 R4, RZ, RZ, RZ ;  /* 0x000000ffff047224 */ /* 0x000fc400078e00ff */
[----:B------:R-:W-:Y:S02]  /*0a80*/  IMAD R2, R11, R2, R7 ;  /* 0x000000020b027224 */ /* 0x000fe400078e0207 */
[----:B------:R-:W-:Y:S01]  /*0a90*/  IMAD R7, R9, R8, RZ ;  /* 0x0000000809077224 */ /* 0x000fe200078e02ff */
[----:B------:R-:W-:Y:S02]  /*0aa0*/  IABS R9, R10 ;  /* 0x0000000a00097213 */ /* 0x000fe40000000000 */
[----:B------:R-:W-:Y:S01]  /*0ab0*/  ISETP.GT.U32.AND P0, PT, R11, R2, PT ;  /* 0x000000020b00720c */ /* 0x000fe20003f04070 */
[----:B------:R-:W-:-:S04]  /*0ac0*/  IMAD.HI.U32 R4, R5, R7, R4 ;  /* 0x0000000705047227 */ /* 0x000fc800078e0004 */
[----:B------:R-:W-:-:S04]  /*0ad0*/  IMAD.MOV.U32 R7, RZ, RZ, R6 ;  /* 0x000000ffff077224 */ /* 0x000fc800078e0006 */
[----:B------:R-:W-:-:S04]  /*0ae0*/  IMAD.HI.U32 R5, R4, R7, RZ ;  /* 0x0000000704057227 */ /* 0x000fc800078e00ff */
[----:B------:R-:W-:-:S04]  /*0af0*/  IMAD.HI.U32 R4, R4, R9, RZ ;  /* 0x0000000904047227 */ /* 0x000fc800078e00ff */
[----:B------:R-:W-:Y:S02]  /*0b00*/  IMAD.MOV R5, RZ, RZ, -R5 ;  /* 0x000000ffff057224 */ /* 0x000fe400078e0a05 */
[----:B------:R-:W-:Y:S02]  /*0b10*/  IMAD.MOV R6, RZ, RZ, -R4 ;  /* 0x000000ffff067224 */ /* 0x000fe400078e0a04 */
[C---:B------:R-:W-:Y:S02]  /*0b20*/  IMAD R4, R8.reuse, R5, R7 ;  /* 0x0000000508047224 */ /* 0x040fe400078e0207 */
[----:B------:R-:W1:Y:S01]  /*0b30*/  LDS R7, [UR11] ;  /* 0x0000000bff077984 */ /* 0x000e620008000800 */
[C---:B------:R-:W-:Y:S01]  /*0b40*/  IMAD R5, R8.reuse, R6, R9 ;  /* 0x0000000608057224 */ /* 0x040fe200078e0209 */
[----:B------:R-:W-:Y:S01]  /*0b50*/  BAR.SYNC.DEFER_BLOCKING 0x0 ;  /* 0x0000000000007b1d */ /* 0x000fe20000010000 */
[----:B------:R-:W-:Y:S01]  /*0b60*/  ISETP.GT.U32.AND P3, PT, R8, R4, PT ;  /* 0x000000040800720c */ /* 0x000fe20003f64070 */
[----:B------:R-:W-:-:S02]  /*0b70*/  @!P0 IMAD.IADD R2, R2, 0x1, -R11 ;  /* 0x0000000102028824 */ /* 0x000fc400078e0a0b */
[----:B------:R-:W-:Y:S01]  /*0b80*/  ISETP.GT.U32.AND P4, PT, R8, R5, PT ;  /* 0x000000050800720c */ /* 0x000fe20003f84070 */
[C---:B------:R-:W-:Y:S01]  /*0b90*/  IMAD.SHL.U32 R6, R18.reuse, 0x2, RZ ;  /* 0x0000000212067824 */ /* 0x040fe200078e00ff */
[----:B------:R-:W-:Y:S01]  /*0ba0*/  ISETP.GE.AND P0, PT, R3, RZ, PT ;  /* 0x000000ff0300720c */ /* 0x000fe20003f06270 */
[----:B------:R-:W-:Y:S01]  /*0bb0*/  IMAD.SHL.U32 R3, R18, 0x200000, RZ ;  /* 0x0020000012037824 */ /* 0x000fe200078e00ff */
[----:B------:R-:W-:Y:S02]  /*0bc0*/  ISETP.GT.U32.AND P2, PT, R11, R2, PT ;  /* 0x000000020b00720c */ /* 0x000fe40003f44070 */
[----:B------:R-:W-:Y:S02]  /*0bd0*/  LOP3.LUT R6, R6, 0x8, RZ, 0xc0, !PT ;  /* 0x0000000806067812 */ /* 0x000fe400078ec0ff */
[----:B------:R-:W-:Y:S02]  /*0be0*/  LOP3.LUT R3, R3, 0x600000, RZ, 0xc0, !PT ;  /* 0x0060000003037812 */ /* 0x000fe400078ec0ff */
[----:B------:R-:W-:Y:S01]  /*0bf0*/  R2UR UR12, R6 ;  /* 0x00000000060c72ca */ /* 0x000fe200000e0000 */
[--C-:B------:R-:W-:Y:S01]  /*0c00*/  @!P3 IMAD.IADD R4, R4, 0x1, -R8.reuse ;  /* 0x000000010404b824 */ /* 0x100fe200078e0a08 */
[----:B------:R-:W-:Y:S01]  /*0c10*/  ISETP.NE.AND P3, PT, R12, RZ, PT ;  /* 0x000000ff0c00720c */ /* 0x000fe20003f65270 */
[----:B------:R-:W-:Y:S01]  /*0c20*/  @!P4 IMAD.IADD R5, R5, 0x1, -R8 ;  /* 0x000000010505c824 */ /* 0x000fe200078e0a08 */
[----:B------:R-:W-:-:S02]  /*0c30*/  ISETP.GE.AND P4, PT, R38, RZ, PT ;  /* 0x000000ff2600720c */ /* 0x000fc40003f86270 */
[----:B------:R-:W-:Y:S01]  /*0c40*/  ISETP.GT.U32.AND P5, PT, R8, R4, PT ;  /* 0x000000040800720c */ /* 0x000fe20003fa4070 */
[----:B------:R-:W-:Y:S01]  /*0c50*/  @!P2 IMAD.IADD R2, R2, 0x1, -R11 ;  /* 0x000000010202a824 */ /* 0x000fe200078e0a0b */
[----:B------:R-:W-:Y:S02]  /*0c60*/  ISETP.GT.U32.AND P6, PT, R8, R5, PT ;  /* 0x000000050800720c */ /* 0x000fe40003fc4070 */
[----:B------:R-:W-:Y:S02]  /*0c70*/  ISETP.GE.AND P2, PT, R10, RZ, PT ;  /* 0x000000ff0a00720c */ /* 0x000fe40003f46270 */
[----:B------:R-:W-:Y:S02]  /*0c80*/  R2UR UR5, R3 ;  /* 0x00000000030572ca */ /* 0x000fe400000e0000 */
[----:B------:R-:W-:-:S03]  /*0c90*/  LOP3.LUT R3, RZ, R13, RZ, 0x33, !PT ;  /* 0x0000000dff037212 */ /* 0x000fc600078e33ff */
[----:B------:R-:W-:Y:S01]  /*0ca0*/  @!P4 IMAD.MOV R2, RZ, RZ, -R2 ;  /* 0x000000ffff02c224 */ /* 0x000fe200078e0a02 */
[----:B------:R-:W-:Y:S01]  /*0cb0*/  @!P3 LOP3.LUT R2, RZ, R12, RZ, 0x33, !PT ;  /* 0x0000000cff02b212 */ /* 0x000fe200078e33ff */
[--C-:B------:R-:W-:Y:S01]  /*0cc0*/  @!P5 IMAD.IADD R4, R4, 0x1, -R8.reuse ;  /* 0x000000010404d824 */ /* 0x100fe200078e0a08 */
[----:B------:R-:W-:Y:S01]  /*0cd0*/  ISETP.NE.AND P3, PT, R13, RZ, PT ;  /* 0x000000ff0d00720c */ /* 0x000fe20003f65270 */
[----:B------:R-:W-:Y:S01]  /*0ce0*/  @!P6 IMAD.IADD R5, R5, 0x1, -R8 ;  /* 0x000000010505e824 */ /* 0x000fe200078e0a08 */
[----:B-1----:R-:W-:Y:S01]  /*0cf0*/  R2UR UR10, R7 ;  /* 0x00000000070a72ca */ /* 0x002fe200000e0000 */
[----:B------:R-:W-:Y:S02]  /*0d00*/  IMAD R84, R2, R31, RZ ;  /* 0x0000001f02547224 */ /* 0x000fe400078e02ff */
[----:B------:R-:W-:Y:S02]  /*0d10*/  IMAD R31, R28, 0x2, R27 ;  /* 0x000000021c1f7824 */ /* 0x000fe400078e021b */
[----:B------:R-:W-:Y:S01]  /*0d20*/  @!P0 IMAD.MOV R4, RZ, RZ, -R4 ;  /* 0x000000ffff048224 */ /* 0x000fe200078e0a04 */
[----:B------:R-:W-:Y:S01]  /*0d30*/  ISETP.GT.AND P0, PT, R48, 0x1f, PT ;  /* 0x0000001f3000780c */ /* 0x000fe20003f04270 */
[----:B------:R-:W-:-:S02]  /*0d40*/  IMAD R33, R28, 0x2, R31 ;  /* 0x000000021c217824 */ /* 0x000fc400078e021f */
[----:B------:R-:W-:Y:S01]  /*0d50*/  @!P2 IMAD.MOV R5, RZ, RZ, -R5 ;  /* 0x000000ffff05a224 */ /* 0x000fe200078e0a05 */
[C---:B------:R-:W-:Y:S01]  /*0d60*/  SEL R20, R3.reuse, R4, !P3 ;  /* 0x0000000403147207 */ /* 0x040fe20005800000 */
[----:B------:R-:W-:Y:S01]  /*0d70*/  IMAD R37, R28, 0x2, R33 ;  /* 0x000000021c257824 */ /* 0x000fe200078e0221 */
[----:B------:R-:W-:Y:S01]  /*0d80*/  LOP3.LUT P2, RZ, R0, 0xff, RZ, 0xc0, !PT ;  /* 0x000000ff00ff7812 */ /* 0x000fe2000784c0ff */
[----:B------:R-:W-:Y:S01]  /*0d90*/  UIADD3 UR12, UPT, UPT, UR12, UR5, UR10 ;  /* 0x000000050c0c7290 */ /* 0x000fe2000fffe00a */
[----:B------:R-:W-:Y:S01]  /*0da0*/  SEL R76, R3, R5, !P3 ;  /* 0x00000005034c7207 */ /* 0x000fe20005800000 */
[----:B------:R-:W-:Y:S01]  /*0db0*/  IMAD R35, R28, 0x2, R37 ;  /* 0x000000021c237824 */ /* 0x000fe200078e0225 */
[----:B------:R-:W-:Y:S01]  /*0dc0*/  ISETP.LT.AND P3, PT, R69, R30, P0 ;  /* 0x0000001e4500720c */ /* 0x000fe20000761270 */
[----:B----4-:R-:W-:-:S12]  /*0dd0*/  @P1 BRA `(.L_x_5) ;  /* 0x0000000000181947 */ /* 0x010fd80003800000 */
[----:B------:R-:W-:Y:S01]  /*0de0*/  ELECT P4, URZ, PT ;  /* 0x0000000000ff782f */ /* 0x000fe20003880000 */
[----:B------:R-:W-:Y:S01]  /*0df0*/  IMAD.MOV.U32 R2, RZ, RZ, 0x1 ;  /* 0x00000001ff027424 */ /* 0x000fe200078e00ff */
[----:B------:R-:W-:Y:S01]  /*0e00*/  UMOV UR5, 0x40 ;  /* 0x0000004000057882 */ /* 0x000fe20000000000 */
[----:B------:R-:W-:Y:S01]  /*0e10*/  UVIRTCOUNT.DEALLOC.SMPOOL 0x80 ;  /* 0x000000800000784c */ /* 0x000fe20000000000 */
[----:B------:R-:W-:-:S09]  /*0e20*/  ULEA UR5, UR4, UR5, 0x18 ;  /* 0x0000000504057291 */ /* 0x000fd2000f8ec0ff */
[----:B------:R1:W-:Y:S03]  /*0e30*/  @P4 STS.U8 [UR5], R2 ;  /* 0x00000002ff004988 */ /* 0x0003e60008000005 */
.L_x_5:
[----:B------:R-:W-:Y:S01]  /*0e40*/  STTM.x8 tmem[UR12], RZ ;  /* 0x000000ff000079ed */ /* 0x000fe200081c000c */
[----:B------:R-:W2:Y:S02]  /*0e50*/  FENCE.VIEW.ASYNC.T ;  /* 0x00000000000073c6 */ /* 0x000ea40000000200 */
[----:B--2---:R-:W-:Y:S01]  /*0e60*/  VOTEU.ALL UP0, P2 ;  /* 0x0000000000ff7886 */ /* 0x004fe20001000000 */
[----:B------:R-:W-:Y:S01]  /*0e70*/  VOTEU.ALL UP1, P2 ;  /* 0x0000000000ff7886 */ /* 0x000fe20001020000 */
[----:B------:R-:W-:Y:S01]  /*0e80*/  IMAD R25, R28, 0x2, R35 ;  /* 0x000000021c197824 */ /* 0x000fe200078e0223 */
[----:B------:R-:W-:Y:S01]  /*0e90*/  ISETP.LT.AND P5, PT, R71, R30, P0 ;  /* 0x0000001e4700720c */ /* 0x000fe200007a1270 */
[----:B------:R-:W-:Y:S01]  /*0ea0*/  IMAD.SHL.U32 R16, R84, 0x2, RZ ;  /* 0x0000000254107824 */ /* 0x000fe200078e00ff */
[----:B------:R-:W-:-:S04]  /*0eb0*/  @!UP0 UIADD3 UR4, UPT, UPT, -UR6, 0x100000, URZ ;  /* 0x0010000006048890 */ /* 0x000fc8000fffe1ff */
[----:B------:R-:W-:Y:S02]  /*0ec0*/  @!UP0 USHF.L.U32 UR5, UR4, 0xb, URZ ;  /* 0x0000000b04058899 */ /* 0x000fe400080006ff */
[----:B------:R-:W-:Y:S01]  /*0ed0*/  @!UP0 USHF.L.U32 UR4, UR4, 0x1, URZ ;  /* 0x0000000104048899 */ /* 0x000fe200080006ff */
[----:B------:R-:W-:Y:S01]  /*0ee0*/  BAR.SYNC.DEFER_BLOCKING 0x0 ;  /* 0x0000000000007b1d */ /* 0x000fe20000010000 */
[----:B------:R-:W-:Y:S01]  /*0ef0*/  IMAD R21, R28, 0x2, R25 ;  /* 0x000000021c157824 */ /* 0x000fe200078e0219 */
[----:B------:R-:W-:Y:S02]  /*0f00*/  ISETP.LT.AND P4, PT, R73, R30, P0 ;  /* 0x0000001e4900720c */ /* 0x000fe40000781270 */
[----:B-1----:R-:W-:Y:S01]  /*0f10*/  IADD3 R2, P6, PT, R16, UR16, RZ ;  /* 0x0000001010027c10 */ /* 0x002fe2000ffde0ff */
[----:B------:R-:W-:-:S03]  /*0f20*/  IMAD R19, R28, 0x2, R21 ;  /* 0x000000021c137824 */ /* 0x000fc600078e0215 */
[----:B------:R-:W-:Y:S01]  /*0f30*/  LEA.HI.X.SX32 R6, R84, UR17, 0x1, P6 ;  /* 0x0000001154067c11 */ /* 0x000fe2000b0f0eff */
[----:B------:R-:W-:Y:S01]  /*0f40*/  IMAD R17, R28, 0x2, R19 ;  /* 0x000000021c117824 */ /* 0x000fe200078e0213 */
[----:B------:R-:W-:-:S03]  /*0f50*/  LEA R8, P6, R35, R2, 0x1 ;  /* 0x0000000223087211 */ /* 0x000fc600078c08ff */
[C---:B------:R-:W-:Y:S01]  /*0f60*/  IMAD R3, R28.reuse, 0x2, R17 ;  /* 0x000000021c037824 */ /* 0x040fe200078e0211 */
[----:B------:R-:W-:Y:S02]  /*0f70*/  LEA.HI.X.SX32 R9, R35, R6, 0x1, P6 ;  /* 0x0000000623097211 */ /* 0x000fe400030f0eff */
[----:B------:R-:W-:Y:S01]  /*0f80*/  LEA R10, P6, R25, R2, 0x1 ;  /* 0x00000002190a7211 */ /* 0x000fe200078c08ff */
[----:B------:R-:W1:Y:S02]  /*0f90*/  FENCE.VIEW.ASYNC.S ;  /* 0x00000000000073c6 */ /* 0x000e640000000000 */
[----:B-1----:R1:W2:Y:S02]  /*0fa0*/  @!UP1 SYNCS.EXCH.64 URZ, [UR13], UR4 ;  /* 0x000000040dff95b2 */ /* 0x0022a40008000100 */
[----:B--2---:R-:W-:Y:S01]  /*0fb0*/  BAR.SYNC.DEFER_BLOCKING 0x0 ;  /* 0x0000000000007b1d */ /* 0x004fe20000010000 */
[----:B------:R-:W-:Y:S01]  /*0fc0*/  IMAD R7, R28, 0x2, R3 ;  /* 0x000000021c077824 */ /* 0x000fe200078e0203 */
[----:B------:R-:W-:-:S02]  /*0fd0*/  LOP3.LUT R67, R40, 0x18, RZ, 0xfc, !PT ;  /* 0x0000001828437812 */ /* 0x000fc400078efcff */
[----:B------:R-:W-:Y:S01]  /*0fe0*/  PRMT R54, RZ, 0x7610, R54 ;  /* 0x00007610ff367816 */ /* 0x000fe20000000036 */
[----:B------:R-:W-:Y:S01]  /*0ff0*/  IMAD R5, R28, 0x2, R7 ;  /* 0x000000021c057824 */ /* 0x000fe200078e0207 */
[----:B------:R-:W-:Y:S02]  /*1000*/  LEA.HI.X.SX32 R11, R25, R6, 0x1, P6 ;  /* 0x00000006190b7211 */ /* 0x000fe400030f0eff */
[----:B------:R-:W-:Y:S01]  /*1010*/  LOP3.LUT R65, R40, 0x1a, RZ, 0xfc, !PT ;  /* 0x0000001a28417812 */ /* 0x000fe200078efcff */
[----:B------:R-:W-:Y:S01]  /*1020*/  IMAD R15, R28, 0x2, R5 ;  /* 0x000000021c0f7824 */ /* 0x000fe200078e0205 */
[----:B------:R-:W-:Y:S01]  /*1030*/  LOP3.LUT R63, R40, 0x12, RZ, 0xfc, !PT ;  /* 0x00000012283f7812 */ /* 0x000fe200078efcff */
[----:B-1----:R-:W1:Y:S02]  /*1040*/  LDCU UR4, c[0x0][0x3b0] ;  /* 0x00007600ff0477ac */ /* 0x002e640008000800 */
[----:B------:R-:W-:Y:S01]  /*1050*/  IMAD R41, R28, 0x2, R15 ;  /* 0x000000021c297824 */ /* 0x000fe200078e020f */
[----:B------:R-:W2:Y:S01]  /*1060*/  @P3 LDG.E.U16 R52, desc[UR24][R8.64] ;  /* 0x0000001808343981 */ /* 0x000ea2000c1e1500 */
[----:B------:R-:W-:-:S03]  /*1070*/  LEA R12, P3, R17, R2, 0x1 ;  /* 0x00000002110c7211 */ /* 0x000fc600078608ff */
[----:B------:R3:W4:Y:S01]  /*1080*/  @P5 LDG.E.U16 R50, desc[UR24][R10.64] ;  /* 0x000000180a325981 */ /* 0x000722000c1e1500 */
[----:B------:R-:W-:Y:S02]  /*1090*/  LEA.HI.X.SX32 R13, R17, R6, 0x1, P3 ;  /* 0x00000006110d7211 */ /* 0x000fe400018f0eff */
[-C--:B------:R-:W-:Y:S02]  /*10a0*/  ISETP.LT.AND P3, PT, R67, R30.reuse, P0 ;  /* 0x0000001e4300720c */ /* 0x080fe40000761270 */
[----:B------:R-:W-:Y:S01]  /*10b0*/  ISETP.LT.AND P5, PT, R65, R30, P0 ;  /* 0x0000001e4100720c */ /* 0x000fe200007a1270 */
[----:B------:R5:W4:Y:S01]  /*10c0*/  @P4 LDG.E.U16 R54, desc[UR24][R12.64] ;  /* 0x000000180c364981 */ /* 0x000b22000c1e1500 */
[-C--:B------:R-:W-:Y:S02]  /*10d0*/  LEA R14, P4, R15, R2.reuse, 0x1 ;  /* 0x000000020f0e7211 */ /* 0x080fe400078808ff */
[----:B------:R-:W-:Y:S02]  /*10e0*/  PRMT R58, RZ, 0x7610, R58 ;  /* 0x00007610ff3a7816 */ /* 0x000fe4000000003a */
[----:B------:R-:W-:-:S02]  /*10f0*/  LEA R22, P6, R41, R2, 0x1 ;  /* 0x0000000229167211 */ /* 0x000fc400078c08ff */
[----:B------:R-:W-:Y:S02]  /*1100*/  LEA.HI.X.SX32 R15, R15, R6, 0x1, P4 ;  /* 0x000000060f0f7211 */ /* 0x000fe400020f0eff */
[----:B------:R-:W-:Y:S02]  /*1110*/  LOP3.LUT R61, R40, 0xc, RZ, 0xfc, !PT ;  /* 0x0000000c283d7812 */ /* 0x000fe400078efcff */
[----:B------:R-:W-:Y:S01]  /*1120*/  ISETP.LT.AND P4, PT, R63, R30, P0 ;  /* 0x0000001e3f00720c */ /* 0x000fe20000781270 */
[----:B------:R-:W4:Y:S01]  /*1130*/  @P3 LDG.E.U16 R58, desc[UR24][R14.64] ;  /* 0x000000180e3a3981 */ /* 0x000f22000c1e1500 */
[----:B------:R-:W-:Y:S02]  /*1140*/  PRMT R56, RZ, 0x7610, R56 ;  /* 0x00007610ff387816 */ /* 0x000fe40000000038 */
[----:B------:R-:W-:Y:S02]  /*1150*/  LEA.HI.X.SX32 R23, R41, R6, 0x1, P6 ;  /* 0x0000000629177211 */ /* 0x000fe400030f0eff */
[----:B------:R-:W-:-:S02]  /*1160*/  ISETP.LT.AND P3, PT, R61, R30, P0 ;  /* 0x0000001e3d00720c */ /* 0x000fc40000761270 */
[-C--:B---3--:R-:W-:Y:S01]  /*1170*/  LEA R10, P6, R3, R2.reuse, 0x1 ;  /* 0x00000002030a7211 */ /* 0x088fe200078c08ff */
[----:B------:R-:W3:Y:S01]  /*1180*/  @P5 LDG.E.U16 R56, desc[UR24][R22.64] ;  /* 0x0000001816385981 */ /* 0x000ee2000c1e1500 */
[----:B------:R-:W-:Y:S02]  /*1190*/  PRMT R62, RZ, 0x7610, R62 ;  /* 0x00007610ff3e7816 */ /* 0x000fe4000000003e */
[----:B------:R-:W-:Y:S02]  /*11a0*/  LEA R8, P5, R21, R2, 0x1 ;  /* 0x0000000215087211 */ /* 0x000fe400078a08ff */
[-C--:B------:R-:W-:Y:S02]  /*11b0*/  LEA.HI.X.SX32 R11, R3, R6.reuse, 0x1, P6 ;  /* 0x00000006030b7211 */ /* 0x080fe400030f0eff */
[----:B------:R-:W-:Y:S02]  /*11c0*/  LOP3.LUT R59, R40, 0x14, RZ, 0xfc, !PT ;  /* 0x00000014283b7812 */ /* 0x000fe400078efcff */
[----:B------:R-:W-:Y:S01]  /*11d0*/  PRMT R60, RZ, 0x7610, R60 ;  /* 0x00007610ff3c7816 */ /* 0x000fe2000000003c */
[----:B------:R0:W3:Y:S01]  /*11e0*/  @P4 LDG.E.U16 R62, desc[UR24][R10.64] ;  /* 0x000000180a3e4981 */ /* 0x0000e2000c1e1500 */
[----:B------:R-:W-:-:S02]  /*11f0*/  LEA.HI.X.SX32 R9, R21, R6, 0x1, P5 ;  /* 0x0000000615097211 */ /* 0x000fc400028f0eff */
[----:B------:R-:W-:Y:S02]  /*1200*/  ISETP.LT.AND P4, PT, R59, R30, P0 ;  /* 0x0000001e3b00720c */ /* 0x000fe40000781270 */
[----:B------:R-:W-:Y:S01]  /*1210*/  LOP3.LUT R57, R40, 0x1c, RZ, 0xfc, !PT ;  /* 0x0000001c28397812 */ /* 0x000fe200078efcff */
[----:B------:R0:W3:Y:S01]  /*1220*/  @P3 LDG.E.U16 R60, desc[UR24][R8.64] ;  /* 0x00000018083c3981 */ /* 0x0000e2000c1e1500 */
[----:B-----5:R-:W-:Y:S01]  /*1230*/  LEA R12, P3, R7, R2, 0x1 ;  /* 0x00000002070c7211 */ /* 0x020fe200078608ff */
[----:B------:R-:W-:Y:S01]  /*1240*/  IMAD R41, R28, 0x2, R41 ;  /* 0x000000021c297824 */ /* 0x000fe200078e0229 */
[----:B------:R-:W-:Y:S02]  /*1250*/  ISETP.LT.AND P5, PT, R57, R30, P0 ;  /* 0x0000001e3900720c */ /* 0x000fe400007a1270 */
[----:B------:R-:W-:Y:S02]  /*1260*/  LOP3.LUT R46, R0, 0x1f, RZ, 0xc0, !PT ;  /* 0x0000001f002e7812 */ /* 0x000fe400078ec0ff */
[----:B------:R-:W-:-:S02]  /*1270*/  LOP3.LUT R55, R40, 0xe, RZ, 0xfc, !PT ;  /* 0x0000000e28377812 */ /* 0x000fc400078efcff */
[----:B------:R-:W-:Y:S02]  /*1280*/  PRMT R64, RZ, 0x7610, R64 ;  /* 0x00007610ff407816 */ /* 0x000fe40000000040 */
[----:B------:R-:W-:Y:S01]  /*1290*/  LEA.HI.X.SX32 R13, R7, R6, 0x1, P3 ;  /* 0x00000006070d7211 */ /* 0x000fe200018f0eff */
[----:B------:R-:W-:Y:S01]  /*12a0*/  IMAD R4, R46, R29, RZ ;  /* 0x0000001d2e047224 */ /* 0x000fe200078e02ff */
[----:B0-----:R-:W-:Y:S02]  /*12b0*/  LEA R10, P6, R41, R2, 0x1 ;  /* 0x00000002290a7211 */ /* 0x001fe400078c08ff */
[----:B------:R-:W-:Y:S01]  /*12c0*/  ISETP.LT.AND P3, PT, R55, R30, P0 ;  /* 0x0000001e3700720c */ /* 0x000fe20000761270 */
[----:B------:R0:W5:Y:S01]  /*12d0*/  @P4 LDG.E.U16 R64, desc[UR24][R12.64] ;  /* 0x000000180c404981 */ /* 0x000162000c1e1500 */
[----:B------:R-:W-:Y:S01]  /*12e0*/  PRMT R68, RZ, 0x7610, R68 ;  /* 0x00007610ff447816 */ /* 0x000fe20000000044 */
[----:B------:R-:W-:Y:S01]  /*12f0*/  IMAD.SHL.U32 R22, R4, 0x2, RZ ;  /* 0x0000000204167824 */ /* 0x000fe200078e00ff */
[----:B------:R-:W-:-:S02]  /*1300*/  LEA.HI.X.SX32 R11, R41, R6, 0x1, P6 ;  /* 0x00000006290b7211 */ /* 0x000fc400030f0eff */
[C---:B------:R-:W-:Y:S02]  /*1310*/  LEA R8, P4, R19.reuse, R2, 0x1 ;  /* 0x0000000213087211 */ /* 0x040fe400078808ff */
[----:B------:R-:W-:Y:S01]  /*1320*/  PRMT R66, RZ, 0x7610, R66 ;  /* 0x00007610ff427816 */ /* 0x000fe20000000042 */
[----:B------:R-:W3:Y:S01]  /*1330*/  @P5 LDG.E.U16 R68, desc[UR24][R10.64] ;  /* 0x000000180a445981 */ /* 0x000ee2000c1e1500 */
[----:B------:R-:W-:Y:S02]  /*1340*/  LEA.HI.X.SX32 R9, R19, R6, 0x1, P4 ;  /* 0x0000000613097211 */ /* 0x000fe400020f0eff */
[----:B------:R-:W-:Y:S01]  /*1350*/  IADD3 R32, P5, PT, R22, UR18, RZ ;  /* 0x0000001216207c10 */ /* 0x000fe2000ffbe0ff */
[----:B-1----:R-:W-:Y:S02]  /*1360*/  IMAD R20, R20, UR4, RZ ;  /* 0x0000000414147c24 */ /* 0x002fe4000f8e02ff */
[----:B------:R1:W3:Y:S01]  /*1370*/  @P3 LDG.E.U16 R66, desc[UR24][R8.64] ;  /* 0x0000001808423981 */ /* 0x0002e2000c1e1500 */
[----:B------:R-:W-:-:S02]  /*1380*/  LEA.HI.X.SX32 R23, R4, UR19, 0x1, P5 ;  /* 0x0000001304177c11 */ /* 0x000fc4000a8f0eff */
[----:B------:R-:W-:Y:S01]  /*1390*/  LOP3.LUT R51, R40, 0x2, RZ, 0xfc, !PT ;  /* 0x0000000228337812 */ /* 0x000fe200078efcff */
[----:B------:R-:W-:Y:S01]  /*13a0*/  IMAD.SHL.U32 R44, R20, 0x2, RZ ;  /* 0x00000002142c7824 */ /* 0x000fe200078e00ff */
[-C--:B0-----:R-:W-:Y:S02]  /*13b0*/  LEA R12, P4, R27, R2.reuse, 0x1 ;  /* 0x000000021b0c7211 */ /* 0x081fe400078808ff */
[-C--:B------:R-:W-:Y:S02]  /*13c0*/  LEA R14, P6, R31, R2.reuse, 0x1 ;  /* 0x000000021f0e7211 */ /* 0x080fe400078c08ff */
[C---:B-1----:R-:W-:Y:S02]  /*13d0*/  LEA R8, P5, R5.reuse, R2, 0x1 ;  /* 0x0000000205087211 */ /* 0x042fe400078a08ff */
[----:B------:R-:W-:Y:S02]  /*13e0*/  LOP3.LUT R53, R40, 0x16, RZ, 0xfc, !PT ;  /* 0x0000001628357812 */ /* 0x000fe400078efcff */
[----:B------:R-:W-:-:S02]  /*13f0*/  LEA.HI.X.SX32 R9, R5, R6, 0x1, P5 ;  /* 0x0000000605097211 */ /* 0x000fc400028f0eff */
[----:B------:R-:W-:Y:S02]  /*1400*/  ISETP.LT.AND P5, PT, R51, R30, P0 ;  /* 0x0000001e3300720c */ /* 0x000fe400007a1270 */
[-C--:B------:R-:W-:Y:S02]  /*1410*/  LEA.HI.X.SX32 R13, R27, R6.reuse, 0x1, P4 ;  /* 0x000000061b0d7211 */ /* 0x080fe400020f0eff */
[----:B------:R-:W-:Y:S02]  /*1420*/  LEA.HI.X.SX32 R15, R31, R6, 0x1, P6 ;  /* 0x000000061f0f7211 */ /* 0x000fe400030f0eff */
[----:B------:R-:W-:Y:S02]  /*1430*/  ISETP.LT.AND P4, PT, R53, R30, P0 ;  /* 0x0000001e3500720c */ /* 0x000fe40000781270 */
[----:B------:R-:W-:Y:S02]  /*1440*/  IADD3 R26, P6, PT, R44, R32, RZ ;  /* 0x000000202c1a7210 */ /* 0x000fe40007fde0ff */
[----:B------:R-:W-:-:S02]  /*1450*/  PRMT R72, RZ, 0x7610, R72 ;  /* 0x00007610ff487816 */ /* 0x000fc40000000048 */
[----:B------:R-:W-:Y:S02]  /*1460*/  LEA.HI.X.SX32 R27, R20, R23, 0x1, P6 ;  /* 0x00000017141b7211 */ /* 0x000fe400030f0eff */
[CC--:B------:R-:W-:Y:S02]  /*1470*/  ISETP.LT.AND P6, PT, R40.reuse, R30.reuse, P0 ;  /* 0x0000001e2800720c */ /* 0x0c0fe400007c1270 */
[----:B------:R-:W-:Y:S01]  /*1480*/  PRMT R70, RZ, 0x7610, R70 ;  /* 0x00007610ff467816 */ /* 0x000fe20000000046 */
[----:B------:R-:W3:Y:S01]  /*1490*/  @P5 LDG.E.U16 R72, desc[UR24][R14.64] ;  /* 0x000000180e485981 */ /* 0x000ee2000c1e1500 */
[----:B------:R-:W-:Y:S02]  /*14a0*/  LOP3.LUT R49, R40, 0x4, RZ, 0xfc, !PT ;  /* 0x0000000428317812 */ /* 0x000fe400078efcff */
[-C--:B------:R-:W-:Y:S02]  /*14b0*/  ISETP.LT.AND P3, PT, R46, R30.reuse, P0 ;  /* 0x0000001e2e00720c */ /* 0x080fe40000761270 */
[----:B------:R-:W-:Y:S01]  /*14c0*/  ISETP.LT.AND P5, PT, R49, R30, P0 ;  /* 0x0000001e3100720c */ /* 0x000fe200007a1270 */
[----:B------:R0:W3:Y:S01]  /*14d0*/  @P4 LDG.E.U16 R70, desc[UR24][R8.64] ;  /* 0x0000001808464981 */ /* 0x0000e2000c1e1500 */
[----:B------:R-:W-:-:S02]  /*14e0*/  PRMT R74, RZ, 0x7610, R74 ;  /* 0x00007610ff4a7816 */ /* 0x000fc4000000004a */
[C---:B------:R-:W-:Y:S01]  /*14f0*/  LEA R10, P4, R33.reuse, R2, 0x1 ;  /* 0x00000002210a7211 */ /* 0x040fe200078808ff */
[----:B------:R-:W-:Y:S01]  /*1500*/  IMAD R76, R76, UR4, RZ ;  /* 0x000000044c4c7c24 */ /* 0x000fe2000f8e02ff */
[C---:B------:R-:W-:Y:S02]  /*1510*/  LOP3.LUT R47, R40.reuse, 0x1e, RZ, 0xfc, !PT ;  /* 0x0000001e282f7812 */ /* 0x040fe400078efcff */
[----:B------:R-:W-:Y:S01]  /*1520*/  LOP3.LUT R45, R40, 0x6, RZ, 0xfc, !PT ;  /* 0x00000006282d7812 */ /* 0x000fe200078efcff */
[----:B------:R-:W3:Y:S01]  /*1530*/  @P6 LDG.E.U16 R74, desc[UR24][R12.64] ;  /* 0x000000180c4a6981 */ /* 0x000ee2000c1e1500 */
[----:B------:R-:W-:Y:S01]  /*1540*/  PRMT R75, RZ, 0x7610, R75 ;  /* 0x00007610ff4b7816 */ /* 0x000fe2000000004b */
[----:B------:R-:W-:Y:S01]  /*1550*/  IMAD R41, R28, 0x2, R41 ;  /* 0x000000021c297824 */ /* 0x000fe200078e0229 */
[----:B------:R-:W-:Y:S02]  /*1560*/  LEA.HI.X.SX32 R11, R33, R6, 0x1, P4 ;  /* 0x00000006210b7211 */ /* 0x000fe400020f0eff */
[----:B------:R-:W-:Y:S01]  /*1570*/  PRMT R82, RZ, 0x7610, R82 ;  /* 0x00007610ff527816 */ /* 0x000fe20000000052 */
[----:B------:R-:W-:Y:S01]  /*1580*/  IMAD.SHL.U32 R43, R76, 0x2, RZ ;  /* 0x000000024c2b7824 */ /* 0x000fe200078e00ff */
[----:B0-----:R-:W-:Y:S01]  /*1590*/  LEA R8, P6, R37, R2, 0x1 ;  /* 0x0000000225087211 */ /* 0x001fe200078c08ff */
[----:B------:R0:W5:Y:S01]  /*15a0*/  @P3 LDG.E.U16 R75, desc[UR24][R26.64] ;  /* 0x000000181a4b3981 */ /* 0x000162000c1e1500 */
[----:B------:R-:W-:-:S02]  /*15b0*/  ISETP.LT.AND P4, PT, R47, R30, P0 ;  /* 0x0000001e2f00720c */ /* 0x000fc40000781270 */
[----:B------:R-:W-:Y:S01]  /*15c0*/  ISETP.LT.AND P0, PT, R45, R30, P0 ;  /* 0x0000001e2d00720c */ /* 0x000fe20000701270 */
[----:B------:R-:W5:Y:S01]  /*15d0*/  @P5 LDG.E.U16 R82, desc[UR24][R10.64] ;  /* 0x000000180a525981 */ /* 0x000f62000c1e1500 */
[----:B------:R-:W-:Y:S02]  /*15e0*/  LEA.HI.X.SX32 R9, R37, R6, 0x1, P6 ;  /* 0x0000000625097211 */ /* 0x000fe400030f0eff */
[----:B------:R-:W-:Y:S02]  /*15f0*/  IADD3 R32, P5, PT, R43, R32, RZ ;  /* 0x000000202b207210 */ /* 0x000fe40007fbe0ff */
[----:B0-----:R-:W-:Y:S02]  /*1600*/  LEA R26, P6, R41, R2, 0x1 ;  /* 0x00000002291a7211 */ /* 0x001fe400078c08ff */
[----:B------:R-:W-:Y:S02]  /*1610*/  PRMT R80, RZ, 0x7610, R80 ;  /* 0x00007610ff507816 */ /* 0x000fe40000000050 */
[----:B------:R-:W-:-:S02]  /*1620*/  PRMT R78, RZ, 0x7610, R78 ;  /* 0x00007610ff4e7816 */ /* 0x000fc4000000004e */
[----:B------:R-:W-:Y:S02]  /*1630*/  LEA.HI.X.SX32 R27, R41, R6, 0x1, P6 ;  /* 0x00000006291b7211 */ /* 0x000fe400030f0eff */
[----:B------:R-:W-:Y:S02]  /*1640*/  PRMT R81, RZ, 0x7610, R81 ;  /* 0x00007610ff517816 */ /* 0x000fe40000000051 */
[----:B------:R-:W-:Y:S01]  /*1650*/  LEA.HI.X.SX32 R33, R76, R23, 0x1, P5 ;  /* 0x000000174c217211 */ /* 0x000fe200028f0eff */
[----:B------:R-:W5:Y:S04]  /*1660*/  @P4 LDG.E.U16 R80, desc[UR24][R26.64] ;  /* 0x000000181a504981 */ /* 0x000f68000c1e1500 */
[----:B------:R-:W5:Y:S04]  /*1670*/  @P0 LDG.E.U16 R78, desc[UR24][R8.64] ;  /* 0x00000018084e0981 */ /* 0x000f68000c1e1500 */
[----:B------:R0:W5:Y:S01]  /*1680*/  @P3 LDG.E.U16 R81, desc[UR24][R32.64] ;  /* 0x0000001820513981 */ /* 0x000162000c1e1500 */
[----:B------:R-:W-:Y:S01]  /*1690*/  SHF.R.S32.HI R2, RZ, 0x7, R0 ;  /* 0x00000007ff027819 */ /* 0x000fe20000011400 */
[----:B------:R-:W-:Y:S01]  /*16a0*/  IMAD.SHL.U32 R6, R0, 0x2, RZ ;  /* 0x0000000200067824 */ /* 0x000fe200078e00ff */
[----:B------:R-:W-:-:S02]  /*16b0*/  SHF.R.S32.HI R37, RZ, 0x1f, R84 ;  /* 0x0000001fff257819 */ /* 0x000fc40000011454 */
[----:B------:R-:W-:Y:S02]  /*16c0*/  SGXT R2, R2, 0x1 ;  /* 0x000000010202781a */ /* 0x000fe40000000200 */
[----:B------:R-:W-:Y:S02]  /*16d0*/  SHF.R.U32.HI R31, RZ, 0x2, R0 ;  /* 0x00000002ff1f7819 */ /* 0x000fe40000011600 */
[----:B------:R-:W-:Y:S02]  /*16e0*/  LOP3.LUT R42, R6, 0x1fe, RZ, 0xc0, !PT ;  /* 0x000001fe062a7812 */ /* 0x000fe400078ec0ff */
[----:B------:R-:W-:Y:S02]  /*16f0*/  LOP3.LUT R23, R2, 0x90, RZ, 0xc0, !PT ;  /* 0x0000009002177812 */ /* 0x000fe400078ec0ff */
[----:B------:R-:W-:Y:S02]  /*1700*/  SHF.L.U64.HI R84, R84, 0x1, R37 ;  /* 0x0000000154547819 */ /* 0x000fe40000010225 */
[----:B------:R-:W-:-:S02]  /*1710*/  SHF.R.S32.HI R2, RZ, 0x1f, R35 ;  /* 0x0000001fff027819 */ /* 0x000fc40000011423 */
[----:B------:R-:W-:Y:S01]  /*1720*/  LEA R36, P3, R35, R16, 0x1 ;  /* 0x0000001023247211 */ /* 0x000fe200078608ff */
[----:B------:R-:W-:Y:S01]  /*1730*/  IMAD.SHL.U32 R41, R0, 0x40, RZ ;  /* 0x0000004000297824 */ /* 0x000fe200078e00ff */
[----:B------:R-:W-:Y:S02]  /*1740*/  LOP3.LUT R42, R42, 0x30, R31, 0x78, !PT ;  /* 0x000000302a2a7812 */ /* 0x000fe400078e781f */
[----:B------:R-:W-:Y:S02]  /*1750*/  LOP3.LUT R6, R23, 0x7e, R6, 0x78, !PT ;  /* 0x0000007e17067812 */ /* 0x000fe400078e7806 */
[----:B------:R-:W-:Y:S02]  /*1760*/  SHF.R.S32.HI R31, RZ, 0x1f, R20 ;  /* 0x0000001fff1f7819 */ /* 0x000fe40000011414 */
[----:B------:R-:W-:Y:S02]  /*1770*/  LEA.HI.X R37, R35, R84, R2, 0x1, P3 ;  /* 0x0000005423257211 */ /* 0x000fe400018f0c02 */
[----:B------:R-:W-:-:S02]  /*1780*/  SHF.R.S32.HI R23, RZ, 0x1f, R4 ;  /* 0x0000001fff177819 */ /* 0x000fc40000011404 */
[----:B------:R-:W-:Y:S02]  /*1790*/  SHF.R.S32.HI R2, RZ, 0x1f, R25 ;  /* 0x0000001fff027819 */ /* 0x000fe40000011419 */
[----:B------:R-:W-:Y:S02]  /*17a0*/  LEA R34, P3, R25, R16, 0x1 ;  /* 0x0000001019227211 */ /* 0x000fe400078608ff */
[----:B------:R-:W-:Y:S02]  /*17b0*/  LOP3.LUT R41, R6, 0x1000, R41, 0xf8, !PT ;  /* 0x0000100006297812 */ /* 0x000fe400078ef829 */
[----:B------:R-:W-:Y:S02]  /*17c0*/  SHF.L.U64.HI R31, R20, 0x1, R31 ;  /* 0x00000001141f7819 */ /* 0x000fe4000001021f */
[----:B------:R-:W-:Y:S02]  /*17d0*/  SHF.L.U64.HI R23, R4, 0x1, R23 ;  /* 0x0000000104177819 */ /* 0x000fe40000010217 */
[----:B------:R-:W-:-:S02]  /*17e0*/  SHF.R.S32.HI R6, RZ, 0x1f, R19 ;  /* 0x0000001fff067819 */ /* 0x000fc40000011413 */
[----:B------:R-:W-:Y:S02]  /*17f0*/  LEA R20, P5, R19, R16, 0x1 ;  /* 0x0000001013147211 */ /* 0x000fe400078a08ff */
[----:B------:R-:W-:Y:S02]  /*1800*/  LEA.HI.X R35, R25, R84, R2, 0x1, P3 ;  /* 0x0000005419237211 */ /* 0x000fe400018f0c02 */
[----:B------:R-:W-:Y:S02]  /*1810*/  SHF.R.S32.HI R4, RZ, 0x1f, R21 ;  /* 0x0000001fff047819 */ /* 0x000fe40000011415 */
[-C--:B0-----:R-:W-:Y:S02]  /*1820*/  LEA R32, P4, R21, R16.reuse, 0x1 ;  /* 0x0000001015207211 */ /* 0x081fe400078808ff */
[----:B------:R-:W-:Y:S02]  /*1830*/  SHF.R.S32.HI R2, RZ, 0x1f, R3 ;  /* 0x0000001fff027819 */ /* 0x000fe40000011403 */
[----:B------:R-:W-:-:S02]  /*1840*/  LEA R26, P3, R3, R16, 0x1 ;  /* 0x00000010031a7211 */ /* 0x000fc400078608ff */
[-C--:B------:R-:W-:Y:S02]  /*1850*/  LEA.HI.X R85, R19, R84.reuse, R6, 0x1, P5 ;  /* 0x0000005413557211 */ /* 0x080fe400028f0c06 */
[----:B------:R-:W-:Y:S02]  /*1860*/  LEA.HI.X R86, R21, R84, R4, 0x1, P4 ;  /* 0x0000005415567211 */ /* 0x000fe400020f0c04 */
[----:B------:R-:W-:Y:S02]  /*1870*/  SHF.R.S32.HI R6, RZ, 0x1f, R5 ;  /* 0x0000001fff067819 */ /* 0x000fe40000011405 */
[----:B------:R-:W-:Y:S02]  /*1880*/  LEA R25, P5, R5, R16, 0x1 ;  /* 0x0000001005197211 */ /* 0x000fe400078a08ff */
[----:B------:R-:W-:Y:S01]  /*1890*/  LEA.HI.X R27, R3, R84, R2, 0x1, P3 ;  /* 0x00000054031b7211 */ /* 0x000fe200018f0c02 */
[-C--:B------:R-:W-:Y:S01]  /*18a0*/  IMAD R3, R65, R28.reuse, RZ ;  /* 0x0000001c41037224 */ /* 0x080fe200078e02ff */
[----:B------:R-:W-:Y:S01]  /*18b0*/  ISETP.NE.U32.AND P0, PT, R18, RZ, PT ;  /* 0x000000ff1200720c */ /* 0x000fe20003f05070 */
[----:B------:R-:W-:Y:S01]  /*18c0*/  IMAD R2, R67, R28, RZ ;  /* 0x0000001c43027224 */ /* 0x000fe200078e02ff */
[----:B------:R-:W-:-:S02]  /*18d0*/  SHF.R.S32.HI R4, RZ, 0x1f, R7 ;  /* 0x0000001fff047819 */ /* 0x000fc40000011407 */
[-C--:B------:R-:W-:Y:S02]  /*18e0*/  LEA R24, P4, R7, R16.reuse, 0x1 ;  /* 0x0000001007187211 */ /* 0x080fe400078808ff */
[----:B------:R-:W-:Y:S02]  /*18f0*/  SHF.R.S32.HI R18, RZ, 0x1f, R17 ;  /* 0x0000001fff127819 */ /* 0x000fe40000011411 */
[----:B------:R-:W-:Y:S02]  /*1900*/  LEA R33, P6, R17, R16, 0x1 ;  /* 0x0000001011217211 */ /* 0x000fe400078c08ff */
[-C--:B------:R-:W-:Y:S01]  /*1910*/  LEA.HI.X R77, R5, R84.reuse, R6, 0x1, P5 ;  /* 0x00000054054d7211 */ /* 0x080fe200028f0c06 */
[----:B------:R-:W-:Y:S01]  /*1920*/  IMAD.SHL.U32 R5, R3, 0x2, RZ ;  /* 0x0000000203057824 */ /* 0x000fe200078e00ff */
[-C--:B------:R-:W-:Y:S01]  /*1930*/  LEA.HI.X R79, R7, R84.reuse, R4, 0x1, P4 ;  /* 0x00000054074f7211 */ /* 0x080fe200020f0c04 */
[----:B------:R-:W-:Y:S01]  /*1940*/  IMAD.SHL.U32 R7, R2, 0x2, RZ ;  /* 0x0000000202077824 */ /* 0x000fe200078e00ff */
[----:B------:R-:W-:Y:S01]  /*1950*/  LEA.HI.X R83, R17, R84, R18, 0x1, P6 ;  /* 0x0000005411537211 */ /* 0x000fe200030f0c12 */
[----:B------:R-:W-:-:S02]  /*1960*/  IMAD R17, R57, R28, RZ ;  /* 0x0000001c39117224 */ /* 0x000fc400078e02ff */
[----:B------:R-:W-:Y:S01]  /*1970*/  IMAD R18, R47, R28, RZ ;  /* 0x0000001c2f127224 */ /* 0x000fe200078e02ff */
[--C-:B------:R-:W-:Y:S01]  /*1980*/  IADD3 R4, P3, P4, R5, UR16, R16.reuse ;  /* 0x0000001005047c10 */ /* 0x100fe2000fc7e010 */
[----:B------:R-:W-:Y:S01]  /*1990*/  IMAD.HI R3, R3, 0x2, RZ ;  /* 0x0000000203037827 */ /* 0x000fe200078e02ff */
[----:B------:R-:W-:-:S03]  /*19a0*/  IADD3 R6, P5, P6, R7, UR16, R16 ;  /* 0x0000001007067c10 */ /* 0x000fc6000febe010 */
[----:B------:R-:W-:Y:S01]  /*19b0*/  IMAD.HI R2, R2, 0x2, RZ ;  /* 0x0000000202027827 */ /* 0x000fe200078e02ff */
[----:B------:R-:W-:-:S03]  /*19c0*/  IADD3.X R5, PT, PT, R3, UR17, R84, P3, P4 ;  /* 0x0000001103057c10 */ /* 0x000fc60009fe8454 */
[C---:B------:R-:W-:Y:S02]  /*19d0*/  IMAD.SHL.U32 R19, R17.reuse, 0x2, RZ ;  /* 0x0000000211137824 */ /* 0x040fe400078e00ff */
[----:B------:R-:W-:Y:S01]  /*19e0*/  IMAD.SHL.U32 R21, R18, 0x2, RZ ;  /* 0x0000000212157824 */ /* 0x000fe200078e00ff */
[----:B------:R-:W-:Y:S01]  /*19f0*/  IADD3.X R7, PT, PT, R2, UR17, R84, P5, P6 ;  /* 0x0000001102077c10 */ /* 0x000fe2000afec454 */
[----:B------:R-:W-:Y:S01]  /*1a00*/  IMAD.HI R17, R17, 0x2, RZ ;  /* 0x0000000211117827 */ /* 0x000fe200078e02ff */
[----:B------:R-:W-:Y:S02]  /*1a10*/  SHF.R.S32.HI R3, RZ, 0x1f, R76 ;  /* 0x0000001fff037819 */ /* 0x000fe4000001144c */
[--C-:B------:R-:W-:Y:S01]  /*1a20*/  IADD3 R2, P5, P6, R19, UR16, R16.reuse ;  /* 0x0000001013027c10 */ /* 0x100fe2000febe010 */
[----:B------:R-:W-:Y:S01]  /*1a30*/  IMAD.HI R18, R18, 0x2, RZ ;  /* 0x0000000212127827 */ /* 0x000fe200078e02ff */
[----:B------:R-:W-:Y:S02]  /*1a40*/  IADD3 R16, P3, P4, R21, UR16, R16 ;  /* 0x0000001015107c10 */ /* 0x000fe4000fc7e010 */
[----:B------:R-:W-:-:S02]  /*1a50*/  SHF.L.U64.HI R76, R76, 0x1, R3 ;  /* 0x000000014c4c7819 */ /* 0x000fc40000010203 */
[--C-:B------:R-:W-:Y:S01]  /*1a60*/  IADD3.X R3, PT, PT, R17, UR17, R84.reuse, P5, P6 ;  /* 0x0000001111037c10 */ /* 0x100fe2000afec454 */
[----:B------:R-:W-:Y:S01]  /*1a70*/  IMAD.SHL.U32 R29, R29, 0x20, RZ ;  /* 0x000000201d1d7824 */ /* 0x000fe200078e00ff */
[----:B------:R-:W-:Y:S02]  /*1a80*/  IADD3.X R17, PT, PT, R18, UR17, R84, P3, P4 ;  /* 0x0000001112117c10 */ /* 0x000fe40009fe8454 */
[----:B------:R-:W-:Y:S02]  /*1a90*/  IADD3 R34, P4, PT, R34, UR16, RZ ;  /* 0x0000001022227c10 */ /* 0x000fe4000ff9e0ff */
[----:B------:R-:W-:Y:S01]  /*1aa0*/  IADD3 R36, P5, PT, R36, UR16, RZ ;  /* 0x0000001024247c10 */ /* 0x000fe2000ffbe0ff */
[----:B------:R-:W-:Y:S01]  /*1ab0*/  IMAD.WIDE R22, R29, 0x2, R22 ;  /* 0x000000021d167825 */ /* 0x000fe200078e0216 */
[----:B------:R-:W-:Y:S02]  /*1ac0*/  IADD3.X R35, PT, PT, R35, UR17, RZ, P4, !PT ;  /* 0x0000001123237c10 */ /* 0x000fe4000a7fe4ff */
[----:B------:R-:W-:-:S02]  /*1ad0*/  IADD3.X R37, PT, PT, R37, UR17, RZ, P5, !PT ;  /* 0x0000001125257c10 */ /* 0x000fc4000affe4ff */
[----:B------:R-:W-:Y:S01]  /*1ae0*/  IADD3 R18, P4, PT, R33, UR16, RZ ;  /* 0x0000001021127c10 */ /* 0x000fe2000ff9e0ff */
[----:B------:R-:W-:-:S04]  /*1af0*/  @!UP0 UIADD3 UR4, UPT, UPT, -UR6, 0x100000, URZ ;  /* 0x0010000006048890 */ /* 0x000fc8000fffe1ff */
[----:B------:R-:W-:Y:S02]  /*1b00*/  @!UP0 USHF.L.U32 UR5, UR4, 0xb, URZ ;  /* 0x0000000b04058899 */ /* 0x000fe400080006ff */
[----:B------:R-:W-:Y:S01]  /*1b10*/  @!UP0 USHF.L.U32 UR4, UR4, 0x1, URZ ;  /* 0x0000000104048899 */ /* 0x000fe200080006ff */
[----:B------:R-:W-:Y:S02]  /*1b20*/  IADD3 R20, P5, PT, R20, UR16, RZ ;  /* 0x0000001014147c10 */ /* 0x000fe4000ffbe0ff */
[----:B------:R-:W-:Y:S02]  /*1b30*/  IADD3 R84, P3, PT, R22, UR18, RZ ;  /* 0x0000001216547c10 */ /* 0x000fe4000ff7e0ff */
[----:B------:R-:W-:Y:S02]  /*1b40*/  IADD3.X R19, PT, PT, R83, UR17, RZ, P4, !PT ;  /* 0x0000001153137c10 */ /* 0x000fe4000a7fe4ff */
[----:B------:R-:W-:Y:S02]  /*1b50*/  IADD3.X R21, PT, PT, R85, UR17, RZ, P5, !PT ;  /* 0x0000001155157c10 */ /* 0x000fe4000affe4ff */
[----:B------:R-:W-:-:S02]  /*1b60*/  IADD3 R22, P4, PT, R25, UR16, RZ ;  /* 0x0000001019167c10 */ /* 0x000fc4000ff9e0ff */
[----:B------:R-:W-:Y:S01]  /*1b70*/  IADD3 R24, P5, PT, R24, UR16, RZ ;  /* 0x0000001018187c10 */ /* 0x000fe2000ffbe0ff */
[----:B------:R-:W-:Y:S01]  /*1b80*/  VOTEU.ALL UP1, P2 ;  /* 0x0000000000ff7886 */ /* 0x000fe20001020000 */
[----:B------:R-:W-:Y:S02]  /*1b90*/  IADD3.X R91, PT, PT, R23, UR19, RZ, P3, !PT ;  /* 0x00000013175b7c10 */ /* 0x000fe40009ffe4ff */
[----:B------:R-:W-:Y:S02]  /*1ba0*/  IADD3.X R23, PT, PT, R77, UR17, RZ, P4, !PT ;  /* 0x000000114d177c10 */ /* 0x000fe4000a7fe4ff */
[----:B------:R-:W-:Y:S01]  /*1bb0*/  IADD3.X R25, PT, PT, R79, UR17, RZ, P5, !PT ;  /* 0x000000114f197c10 */ /* 0x000fe2000affe4ff */
[----:B------:R0:W1:Y:S01]  /*1bc0*/  @!UP1 SYNCS.EXCH.64 URZ, [UR11+0x4808], UR4 ;  /* 0x004808040bff95b2 */ /* 0x0000620008000100 */
[C---:B------:R-:W-:Y:S02]  /*1bd0*/  LOP3.LUT R77, R41.reuse, 0x20, RZ, 0x3c, !PT ;  /* 0x00000020294d7812 */ /* 0x040fe400078e3cff */
[----:B------:R-:W-:-:S02]  /*1be0*/  LOP3.LUT R79, R41, 0x40, RZ, 0x3c, !PT ;  /* 0x00000040294f7812 */ /* 0x000fc400078e3cff */
[----:B------:R-:W-:Y:S01]  /*1bf0*/  LOP3.LUT R83, R41, 0x60, RZ, 0x3c, !PT ;  /* 0x0000006029537812 */ /* 0x000fe200078e3cff */
[----:B--2---:R-:W-:Y:S04]  /*1c00*/  STS.U16 [R41+UR11+0x400], R52 ;  /* 0x0004003429007988 */ /* 0x004fe8000800040b */
[----:B----4-:R-:W-:Y:S01]  /*1c10*/  STS.U16 [R41+UR11+0x800], R54 ;  /* 0x0008003629007988 */ /* 0x010fe2000800040b */
[----:B------:R-:W-:-:S03]  /*1c20*/  SHF.R.S32.HI R85, RZ, 0x1f, R48 ;  /* 0x0000001fff557819 */ /* 0x000fc60000011430 */
[----:B------:R-:W-:Y:S01]  /*1c30*/  STS.U16 [R41+UR11+0xc00], R58 ;  /* 0x000c003a29007988 */ /* 0x000fe2000800040b */
[----:B------:R-:W-:Y:S02]  /*1c40*/  LEA.HI R85, R85, R48, RZ, 0x5 ;  /* 0x0000003055557211 */ /* 0x000fe400078f28ff */
[----:B------:R-:W-:Y:S02]  /*1c50*/  ISETP.LT.OR P3, PT, R48, 0x20, P0 ;  /* 0x000000203000780c */ /* 0x000fe40000761670 */
[----:B------:R-:W-:-:S04]  /*1c60*/  IADD3 R32, P6, PT, R32, UR16, RZ ;  /* 0x0000001020207c10 */ /* 0x000fc8000ffde0ff */
[----:B------:R-:W-:Y:S02]  /*1c70*/  IADD3.X R33, PT, PT, R86, UR17, RZ, P6, !PT ;  /* 0x0000001156217c10 */ /* 0x000fe4000b7fe4ff */
[----:B------:R-:W-:Y:S01]  /*1c80*/  IADD3 R26, P6, PT, R26, UR16, RZ ;  /* 0x000000101a1a7c10 */ /* 0x000fe2000ffde0ff */
[----:B------:R-:W-:Y:S01]  /*1c90*/  UMOV UR6, URZ ;  /* 0x000000ff00067c82 */ /* 0x000fe20008000000 */
[----:B------:R-:W-:Y:S02]  /*1ca0*/  IMAD.SHL.U32 R89, R28, 0x20, RZ ;  /* 0x000000201c597824 */ /* 0x000fe400078e00ff */
[----:B------:R-:W-:Y:S02]  /*1cb0*/  IADD3.X R27, PT, PT, R27, UR17, RZ, P6, !PT ;  /* 0x000000111b1b7c10 */ /* 0x000fe4000b7fe4ff */
[----:B------:R-:W-:Y:S01]  /*1cc0*/  LOP3.LUT R28, R0, 0xe0, RZ, 0xc0, !PT ;  /* 0x000000e0001c7812 */ /* 0x000fe200078ec0ff */
[----:B---3--:R-:W-:Y:S04]  /*1cd0*/  STS.U16 [R41+UR11], R74 ;  /* 0x0000004a29007988 */ /* 0x008fe8000800040b */
[----:B------:R2:W-:Y:S04]  /*1ce0*/  STS.U16 [R77+UR11+0x500], R50 ;  /* 0x000500324d007988 */ /* 0x0005e8000800040b */
[----:B------:R0:W-:Y:S04]  /*1cf0*/  STS.U16 [R77+UR11+0xd00], R56 ;  /* 0x000d00384d007988 */ /* 0x0001e8000800040b */
[----:B------:R0:W-:Y:S04]  /*1d00*/  STS.U16 [R77+UR11+0x900], R62 ;  /* 0x0009003e4d007988 */ /* 0x0001e8000800040b */
[----:B------:R0:W-:Y:S04]  /*1d10*/  STS.U16 [R77+UR11+0x100], R72 ;  /* 0x000100484d007988 */ /* 0x0001e8000800040b */
[----:B------:R0:W-:Y:S04]  /*1d20*/  STS.U16 [R79+UR11+0x600], R60 ;  /* 0x0006003c4f007988 */ /* 0x0001e8000800040b */
[----:B-----5:R0:W-:Y:S04]  /*1d30*/  STS.U16 [R79+UR11+0xa00], R64 ;  /* 0x000a00404f007988 */ /* 0x0201e8000800040b */
[----:B------:R0:W-:Y:S04]  /*1d40*/  STS.U16 [R79+UR11+0xe00], R68 ;  /* 0x000e00444f007988 */ /* 0x0001e8000800040b */
[----:B------:R0:W-:Y:S04]  /*1d50*/  STS.U16 [R79+UR11+0x200], R82 ;  /* 0x000200524f007988 */ /* 0x0001e8000800040b */
[----:B------:R0:W-:Y:S04]  /*1d60*/  STS.U16 [R83+UR11+0x700], R66 ;  /* 0x0007004253007988 */ /* 0x0001e8000800040b */
[----:B------:R0:W-:Y:S04]  /*1d70*/  STS.U16 [R83+UR11+0xb00], R70 ;  /* 0x000b004653007988 */ /* 0x0001e8000800040b */
[----:B------:R0:W-:Y:S04]  /*1d80*/  STS.U16 [R83+UR11+0xf00], R80 ;  /* 0x000f005053007988 */ /* 0x0001e8000800040b */
[----:B------:R0:W-:Y:S04]  /*1d90*/  STS.U16 [R83+UR11+0x300], R78 ;  /* 0x0003004e53007988 */ /* 0x0001e8000800040b */
[----:B------:R0:W-:Y:S04]  /*1da0*/  STS.U16 [R42+UR11+0x4000], R75 ;  /* 0x0040004b2a007988 */ /* 0x0001e8000800040b */
[----:B------:R0:W-:Y:S01]  /*1db0*/  STS.U16 [R42+UR11+0x4200], R81 ;  /* 0x004200512a007988 */ /* 0x0001e2000800040b */
[----:B-1----:R1:W-:Y:S06]  /*1dc0*/  MEMBAR.ALL.CTA ;  /* 0x0000000000007992 */ /* 0x0023ec0000008000 */
[----:B-1----:R-:W1:Y:S01]  /*1dd0*/  FENCE.VIEW.ASYNC.S ;  /* 0x00000000000073c6 */ /* 0x002e620000000000 */
[----:B--2---:R-:W-:-:S04]  /*1de0*/  SHF.R.S32.HI R50, RZ, 0x5, R85 ;  /* 0x00000005ff327819 */ /* 0x004fc80000011455 */
[----:B------:R-:W-:-:S05]  /*1df0*/  VIMNMX R50, PT, PT, R50, 0x1, !PT ;  /* 0x0000000132327848 */ /* 0x000fca0007fe0100 */
[----:B------:R-:W-:Y:S01]  /*1e00*/  VIADD R50, R50, 0xffffffff ;  /* 0xffffffff32327836 */ /* 0x000fe20000000000 */
[----:B-1----:R-:W-:Y:S04]  /*1e10*/  BAR.SYNC.DEFER_BLOCKING 0x0 ;  /* 0x0000000000007b1d */ /* 0x002fe80000010000 */
[----:B------:R-:W-:Y:S02]  /*1e20*/  ISETP.NE.U32.AND P4, PT, R50, RZ, PT ;  /* 0x000000ff3200720c */ /* 0x000fe40003f85070 */
[----:B0-----:R-:W-:Y:S11]  /*1e30*/  @P3 BRA `(.L_x_6) ;  /* 0x0000000000683947 */ /* 0x001ff60003800000 */
[----:B------:R-:W-:Y:S02]  /*1e40*/  UIADD3 UR4, UPT, UPT, UR11, 0x4000, URZ ;  /* 0x000040000b047890 */ /* 0x000fe4000fffe0ff */
[----:B------:R-:W-:Y:S02]  /*1e50*/  USHF.R.U32.HI UR5, URZ, 0x4, UR11 ;  /* 0x00000004ff057899 */ /* 0x000fe4000801160b */
[----:B------:R-:W-:Y:S02]  /*1e60*/  USHF.R.U32.HI UR8, URZ, 0x4, UR4 ;  /* 0x00000004ff087899 */ /* 0x000fe40008011604 */
[----:B------:R-:W-:Y:S02]  /*1e70*/  USGXT.U32 UR4, UR5, 0xe ;  /* 0x0000000e0504789a */ /* 0x000fe40008000000 */
[----:B------:R-:W-:Y:S01]  /*1e80*/  USGXT.U32 UR8, UR8, 0xe ;  /* 0x0000000e0808789a */ /* 0x000fe20008000000 */
[----:B------:R-:W-:Y:S01]  /*1e90*/  UMOV UR14, 0x1000080 ;  /* 0x01000080000e7882 */ /* 0x000fe20000000000 */
[----:B------:R-:W-:Y:S01]  /*1ea0*/  UMOV UR15, 0x40004040 ;  /* 0x40004040000f7882 */ /* 0x000fe20000000000 */
[----:B------:R-:W-:Y:S01]  /*1eb0*/  UMOV UR16, 0xfffffffe ;  /* 0xfffffffe00107882 */ /* 0x000fe20000000000 */
[----:B------:R-:W-:Y:S01]  /*1ec0*/  UMOV UR17, 0x7fffbfdf ;  /* 0x7fffbfdf00117882 */ /* 0x000fe20000000000 */
[----:B------:R-:W-:Y:S01]  /*1ed0*/  UMOV UR5, URZ ;  /* 0x000000ff00057c82 */ /* 0x000fe20008000000 */
[----:B------:R-:W-:Y:S01]  /*1ee0*/  UMOV UR9, URZ ;  /* 0x000000ff00097c82 */ /* 0x000fe20008000000 */
[----:B------:R-:W-:-:S02]  /*1ef0*/  ULOP3.LUT UR18, UR4, 0x1000000, URZ, 0xfc, !UPT ;  /* 0x0100000004127892 */ /* 0x000fc4000f8efcff */
[----:B------:R-:W-:Y:S02]  /*1f00*/  UIADD3.64 UR14, UPT, UPT, UR4, UR14, URZ ;  /* 0x0000000e040e7297 */ /* 0x000fe4000fffe0ff */
[----:B------:R-:W-:Y:S01]  /*1f10*/  UIADD3.64 UR16, UPT, UPT, UR8, -UR16, URZ ;  /* 0x8000001008107297 */ /* 0x000fe2000fffe0ff */
[----:B------:R-:W-:Y:S01]  /*1f20*/  UMOV UR20, 0x0 ;  /* 0x0000000000147882 */ /* 0x000fe20000000000 */
[----:B------:R-:W-:Y:S01]  /*1f30*/  UMOV UR21, 0x8048490 ;  /* 0x0804849000157882 */ /* 0x000fe20000000000 */
[----:B------:R-:W-:Y:S01]  /*1f40*/  UMOV UR4, UR13 ;  /* 0x0000000d00047c82 */ /* 0x000fe20008000000 */
[----:B------:R-:W-:Y:S01]  /*1f50*/  UMOV UR19, 0x40004040 ;  /* 0x4000404000137882 */ /* 0x000fe20000000000 */
[----:B------:R-:W-:Y:S01]  /*1f60*/  UMOV UR9, 0x80004020 ;  /* 0x8000402000097882 */ /* 0x000fe20000000000 */
[----:B------:R-:W-:Y:S01]  /*1f70*/  UMOV UR22, 0x0 ;  /* 0x0000000000167882 */ /* 0x000fe20000000000 */
[----:B------:R-:W-:Y:S01]  /*1f80*/  UMOV UR23, 0x8048490 ;  /* 0x0804849000177882 */ /* 0x000fe20000000000 */
[----:B------:R-:W-:Y:S01]  /*1f90*/  UMOV UR4, UR4 ;  /* 0x0000000400047c82 */ /* 0x000fe20008000000 */
[----:B------:R0:W-:Y:S01]  /*1fa0*/  UTCHMMA gdesc[UR18], gdesc[UR8], tmem[UR10], tmem[UR20], idesc[UR21], !UPT ;  /* 0x00ff1408120075ea */ /* 0x0001e2000f80000a */
[----:B------:R0:W-:Y:S01]  /*1fb0*/  UTCHMMA gdesc[UR14], gdesc[UR16], tmem[UR10], tmem[UR22], idesc[UR23], UPT ;  /* 0x00ff16100e0075ea */ /* 0x0001e2000b80000a */
[----:B------:R0:W-:Y:S01]  /*1fc0*/  UTCBAR [UR4], URZ ;  /* 0x000000ff040073e9 */ /* 0x0001e200080000ff */
[----:B------:R-:W-:Y:S01]  /*1fd0*/  NOP ;  /* 0x0000000000007918 */ /* 0x000fe20000000000 */
.L_x_6:
[----:B------:R-:W-:Y:S05]  /*1fe0*/  @!P4 BRA `(.L_x_7) ;  /* 0x00000008005cc947 */ /* 0x000fea0003800000 */
[----:B0-----:R-:W-:Y:S01]  /*1ff0*/  UIADD3 UR4, UPT, UPT, UR11, 0x2000, URZ ;  /* 0x000020000b047890 */ /* 0x001fe2000fffe0ff */
[----:B------:R-:W-:Y:S01]  /*2000*/  VIADD R30, R30, 0xffffffe0 ;  /* 0xffffffe01e1e7836 */ /* 0x000fe20000000000 */
[----:B------:R-:W-:Y:S01]  /*2010*/  UIADD3 UR5, UPT, UPT, UR11, 0x4400, URZ ;  /* 0x000044000b057890 */ /* 0x000fe2000fffe0ff */
[----:B------:R-:W-:Y:S01]  /*2020*/  IMAD.MOV.U32 R90, RZ, RZ, R84 ;  /* 0x000000ffff5a7224 */ /* 0x000fe200078e0054 */
[----:B------:R-:W-:Y:S02]  /*2030*/  USHF.R.U32.HI UR4, URZ, 0x4, UR4 ;  /* 0x00000004ff047899 */ /* 0x000fe40008011604 */
[----:B------:R-:W-:Y:S02]  /*2040*/  USHF.R.U32.HI UR5, URZ, 0x4, UR5 ;  /* 0x00000004ff057899 */ /* 0x000fe40008011605 */
[----:B------:R-:W-:Y:S02]  /*2050*/  USGXT.U32 UR4, UR4, 0xe ;  /* 0x0000000e0404789a */ /* 0x000fe40008000000 */
[----:B------:R-:W-:Y:S01]  /*2060*/  USGXT.U32 UR8, UR5, 0xe ;  /* 0x0000000e0508789a */ /* 0x000fe20008000000 */
[----:B------:R-:W-:Y:S01]  /*2070*/  UMOV UR14, 0x1000080 ;  /* 0x01000080000e7882 */ /* 0x000fe20000000000 */
[----:B------:R-:W-:Y:S01]  /*2080*/  UMOV UR15, 0x40004040 ;  /* 0x40004040000f7882 */ /* 0x000fe20000000000 */
[----:B------:R-:W-:Y:S01]  /*2090*/  UMOV UR5, URZ ;  /* 0x000000ff00057c82 */ /* 0x000fe20008000000 */
[----:B------:R-:W-:Y:S01]  /*20a0*/  UMOV UR16, 0xfffffffe ;  /* 0xfffffffe00107882 */ /* 0x000fe20000000000 */
[----:B------:R-:W-:Y:S01]  /*20b0*/  UMOV UR17, 0x7fffbfdf ;  /* 0x7fffbfdf00117882 */ /* 0x000fe20000000000 */
[----:B------:R-:W-:Y:S01]  /*20c0*/  UMOV UR9, URZ ;  /* 0x000000ff00097c82 */ /* 0x000fe20008000000 */
[----:B------:R-:W-:-:S02]  /*20d0*/  ULOP3.LUT UR18, UR4, 0x1000000, URZ, 0xfc, !UPT ;  /* 0x0100000004127892 */ /* 0x000fc4000f8efcff */
[----:B------:R-:W-:Y:S02]  /*20e0*/  UIADD3.64 UR14, UPT, UPT, UR4, UR14, URZ ;  /* 0x0000000e040e7297 */ /* 0x000fe4000fffe0ff */
[----:B------:R-:W-:Y:S01]  /*20f0*/  UIADD3.64 UR16, UPT, UPT, UR8, -UR16, URZ ;  /* 0x8000001008107297 */ /* 0x000fe2000fffe0ff */
[----:B------:R-:W-:Y:S01]  /*2100*/  UMOV UR5, 0x1 ;  /* 0x0000000100057882 */ /* 0x000fe20000000000 */
[----:B------:R-:W-:-:S10]  /*2110*/  UMOV UR4, URZ ;  /* 0x000000ff00047c82 */ /* 0x000fd40008000000 */
.L_x_10:
[----:B------:R-:W-:Y:S01]  /*2120*/  USHF.L.U32 UR6, UR6, 0x1f, URZ ;  /* 0x0000001f06067899 */ /* 0x000fe200080006ff */
[----:B------:R-:W-:Y:S01]  /*2130*/  ISETP.GE.AND P4, PT, R40, R30, PT ;  /* 0x0000001e2800720c */ /* 0x000fe20003f86270 */
[----:B------:R-:W-:Y:S01]  /*2140*/  IMAD.WIDE R12, R89, 0x2, R12 ;  /* 0x00000002590c7825 */ /* 0x000fe200078e020c */
[----:B0-----:R-:W-:-:S03]  /*2150*/  PRMT R52, RZ, 0x7610, R52 ;  /* 0x00007610ff347816 */ /* 0x001fc60000000034 */
[----:B------:R-:W-:-:S04]  /*2160*/  IMAD.U32 R54, RZ, RZ, UR6 ;  /* 0x00000006ff367e24 */ /* 0x000fc8000f8e00ff */
[----:B------:R-:W0:Y:S02]  /*2170*/  SYNCS.PHASECHK.TRANS64.TRYWAIT P3, [UR13], R54 ;  /* 0x00000036ff0075a7 */ /* 0x000e24000806110d */
[----:B0-----:R-:W-:Y:S05]  /*2180*/  @!P3 BRA `(.L_x_8) ;  /* 0x000000100004b947 */ /* 0x001fea0003800000 */
.L_x_16:
[----:B------:R-:W-:Y:S01]  /*2190*/  IADD3 R74, P3, PT, R90, R44, RZ ;  /* 0x0000002c5a4a7210 */ /* 0x000fe20007f7e0ff */
[----:B------:R-:W2:Y:S01]  /*21a0*/  @!P4 LDG.E.U16 R52, desc[UR24][R12.64] ;  /* 0x000000180c34c981 */ /* 0x000ea2000c1e1500 */
[-C--:B------:R-:W-:Y:S01]  /*21b0*/  ISETP.GE.AND P6, PT, R49, R30.reuse, PT ;  /* 0x0000001e3100720c */ /* 0x080fe20003fc6270 */
[----:B------:R-:W-:Y:S01]  /*21c0*/  IMAD.WIDE R36, R89, 0x2, R36 ;  /* 0x0000000259247825 */ /* 0x000fe200078e0224 */
[-C--:B------:R-:W-:Y:S02]  /*21d0*/  ISETP.GE.AND P5, PT, R45, R30.reuse, PT ;  /* 0x0000001e2d00720c */ /* 0x080fe40003fa6270 */
[----:B------:R-:W-:Y:S01]  /*21e0*/  PRMT R56, RZ, 0x7610, R56 ;  /* 0x00007610ff387816 */ /* 0x000fe20000000038 */
[----:B------:R-:W-:Y:S01]  /*21f0*/  IMAD.X R75, R91, 0x1, R31, P3 ;  /* 0x000000015b4b7824 */ /* 0x000fe200018e061f */
[----:B------:R-:W-:Y:S01]  /*2200*/  ISETP.GE.AND P3, PT, R69, R30, PT ;  /* 0x0000001e4500720c */ /* 0x000fe20003f66270 */
[----:B------:R-:W-:Y:S01]  /*2210*/  IMAD.WIDE R10, R89, 0x2, R10 ;  /* 0x00000002590a7825 */ /* 0x000fe200078e020a */
[----:B------:R-:W-:-:S02]  /*2220*/  PRMT R58, RZ, 0x7610, R58 ;  /* 0x00007610ff3a7816 */ /* 0x000fc4000000003a */
[----:B------:R-:W-:Y:S01]  /*2230*/  PRMT R60, RZ, 0x7610, R60 ;  /* 0x00007610ff3c7816 */ /* 0x000fe2000000003c */
[----:B------:R-:W-:Y:S01]  /*2240*/  IMAD.WIDE R8, R89, 0x2, R8 ;  /* 0x0000000259087825 */ /* 0x000fe200078e0208 */
[-C--:B------:R-:W-:Y:S01]  /*2250*/  ISETP.GE.AND P4, PT, R51, R30.reuse, PT ;  /* 0x0000001e3300720c */ /* 0x080fe20003f86270 */
[----:B------:R-:W3:Y:S01]  /*2260*/  @!P6 LDG.E.U16 R56, desc[UR24][R10.64] ;  /* 0x000000180a38e981 */ /* 0x000ee2000c1e1500 */
[-C--:B------:R-:W-:Y:S01]  /*2270*/  ISETP.GE.AND P6, PT, R61, R30.reuse, PT ;  /* 0x0000001e3d00720c */ /* 0x080fe20003fc6270 */
[----:B------:R-:W-:Y:S01]  /*2280*/  IMAD.WIDE R18, R89, 0x2, R18 ;  /* 0x0000000259127825 */ /* 0x000fe200078e0212 */
[----:B------:R-:W-:Y:S01]  /*2290*/  PRMT R54, RZ, 0x7610, R54 ;  /* 0x00007610ff367816 */ /* 0x000fe20000000036 */
[----:B------:R-:W4:Y:S01]  /*22a0*/  @!P5 LDG.E.U16 R58, desc[UR24][R8.64] ;  /* 0x00000018083ad981 */ /* 0x000f22000c1e1500 */
[-C--:B------:R-:W-:Y:S01]  /*22b0*/  ISETP.GE.AND P5, PT, R55, R30.reuse, PT ;  /* 0x0000001e3700720c */ /* 0x080fe20003fa6270 */
[----:B------:R-:W-:Y:S02]  /*22c0*/  IMAD.WIDE R32, R89, 0x2, R32 ;  /* 0x0000000259207825 */ /* 0x000fe400078e0220 */
[----:B------:R-:W5:Y:S01]  /*22d0*/  @!P3 LDG.E.U16 R60, desc[UR24][R36.64] ;  /* 0x00000018243cb981 */ /* 0x000f62000c1e1500 */
[----:B------:R-:W-:Y:S01]  /*22e0*/  ISETP.GE.AND P3, PT, R73, R30, PT ;  /* 0x0000001e4900720c */ /* 0x000fe20003f66270 */
[----:B------:R-:W-:Y:S01]  /*22f0*/  IMAD.WIDE R14, R89, 0x2, R14 ;  /* 0x00000002590e7825 */ /* 0x000fe200078e020e */
[----:B------:R-:W-:-:S02]  /*2300*/  PRMT R64, RZ, 0x7610, R64 ;  /* 0x00007610ff407816 */ /* 0x000fc40000000040 */
[----:B------:R-:W-:Y:S01]  /*2310*/  PRMT R66, RZ, 0x7610, R66 ;  /* 0x00007610ff427816 */ /* 0x000fe20000000042 */
[----:B------:R-:W-:Y:S01]  /*2320*/  IMAD.WIDE R20, R89, 0x2, R20 ;  /* 0x0000000259147825 */ /* 0x000fe200078e0214 */
[----:B------:R-:W-:Y:S01]  /*2330*/  PRMT R68, RZ, 0x7610, R68 ;  /* 0x00007610ff447816 */ /* 0x000fe20000000044 */
[----:B------:R-:W3:Y:S01]  /*2340*/  @!P4 LDG.E.U16 R54, desc[UR24][R14.64] ;  /* 0x000000180e36c981 */ /* 0x000ee2000c1e1500 */
[-C--:B------:R-:W-:Y:S01]  /*2350*/  ISETP.GE.AND P4, PT, R71, R30.reuse, PT ;  /* 0x0000001e4700720c */ /* 0x080fe20003f86270 */
[----:B------:R-:W-:Y:S02]  /*2360*/  IMAD.WIDE R6, R89, 0x2, R6 ;  /* 0x0000000259067825 */ /* 0x000fe400078e0206 */
[----:B------:R-:W3:Y:S01]  /*2370*/  @!P6 LDG.E.U16 R64, desc[UR24][R32.64] ;  /* 0x000000182040e981 */ /* 0x000ee2000c1e1500 */
[-C--:B------:R-:W-:Y:S01]  /*2380*/  ISETP.GE.AND P6, PT, R59, R30.reuse, PT ;  /* 0x0000001e3b00720c */ /* 0x080fe20003fc6270 */
[----:B------:R-:W-:Y:S02]  /*2390*/  IMAD.WIDE R24, R89, 0x2, R24 ;  /* 0x0000000259187825 */ /* 0x000fe400078e0218 */
[----:B------:R-:W3:Y:S01]  /*23a0*/  @!P5 LDG.E.U16 R66, desc[UR24][R20.64] ;  /* 0x000000181442d981 */ /* 0x000ee2000c1e1500 */
[----:B------:R-:W-:-:S03]  /*23b0*/  ISETP.GE.AND P5, PT, R53, R30, PT ;  /* 0x0000001e3500720c */ /* 0x000fc60003fa6270 */
[----:B------:R-:W3:Y:S01]  /*23c0*/  @!P3 LDG.E.U16 R68, desc[UR24][R18.64] ;  /* 0x000000181244b981 */ /* 0x000ee2000c1e1500 */
[-C--:B------:R-:W-:Y:S01]  /*23d0*/  ISETP.GE.AND P3, PT, R67, R30.reuse, PT ;  /* 0x0000001e4300720c */ /* 0x080fe20003f66270 */
[C---:B------:R-:W-:Y:S01]  /*23e0*/  IMAD.WIDE R34, R89.reuse, 0x2, R34 ;  /* 0x0000000259227825 */ /* 0x040fe200078e0222 */
[----:B------:R-:W-:Y:S02]  /*23f0*/  PRMT R62, RZ, 0x7610, R62 ;  /* 0x00007610ff3e7816 */ /* 0x000fe4000000003e */
[----:B------:R-:W-:Y:S01]  /*2400*/  PRMT R72, RZ, 0x7610, R72 ;  /* 0x00007610ff487816 */ /* 0x000fe20000000048 */
[----:B------:R-:W-:Y:S01]  /*2410*/  IMAD.WIDE R22, R89, 0x2, R22 ;  /* 0x0000000259167825 */ /* 0x000fe200078e0216 */
[----:B------:R-:W-:Y:S02]  /*2420*/  PRMT R78, RZ, 0x7610, R78 ;  /* 0x00007610ff4e7816 */ /* 0x000fe4000000004e */
[----:B------:R-:W-:Y:S01]  /*2430*/  PRMT R82, RZ, 0x7610, R82 ;  /* 0x00007610ff527816 */ /* 0x000fe20000000052 */
[----:B------:R-:W4:Y:S01]  /*2440*/  @!P4 LDG.E.U16 R62, desc[UR24][R34.64] ;  /* 0x00000018223ec981 */ /* 0x000f22000c1e1500 */
[----:B------:R-:W-:-:S03]  /*2450*/  ISETP.GE.AND P4, PT, R63, R30, PT ;  /* 0x0000001e3f00720c */ /* 0x000fc60003f86270 */
[----:B------:R-:W4:Y:S01]  /*2460*/  @!P6 LDG.E.U16 R72, desc[UR24][R24.64] ;  /* 0x000000181848e981 */ /* 0x000f22000c1e1500 */
[----:B------:R-:W-:-:S03]  /*2470*/  ISETP.GE.AND P6, PT, R65, R30, PT ;  /* 0x0000001e4100720c */ /* 0x000fc60003fc6270 */
[----:B------:R-:W4:Y:S01]  /*2480*/  @!P5 LDG.E.U16 R78, desc[UR24][R22.64] ;  /* 0x00000018164ed981 */ /* 0x000f22000c1e1500 */
[----:B------:R-:W-:-:S03]  /*2490*/  ISETP.GE.AND P5, PT, R57, R30, PT ;  /* 0x0000001e3900720c */ /* 0x000fc60003fa6270 */
[----:B------:R-:W4:Y:S01]  /*24a0*/  @!P3 LDG.E.U16 R82, desc[UR24][R6.64] ;  /* 0x000000180652b981 */ /* 0x000f22000c1e1500 */
[-C--:B------:R-:W-:Y:S01]  /*24b0*/  ISETP.GE.AND P3, PT, R47, R30.reuse, PT ;  /* 0x0000001e2f00720c */ /* 0x080fe20003f66270 */
[C---:B------:R-:W-:Y:S01]  /*24c0*/  IMAD.WIDE R26, R89.reuse, 0x2, R26 ;  /* 0x00000002591a7825 */ /* 0x040fe200078e021a */
[----:B------:R-:W-:Y:S02]  /*24d0*/  PRMT R70, RZ, 0x7610, R70 ;  /* 0x00007610ff467816 */ /* 0x000fe40000000046 */
[----:B------:R-:W-:Y:S01]  /*24e0*/  PRMT R84, RZ, 0x7610, R84 ;  /* 0x00007610ff547816 */ /* 0x000fe20000000054 */
[C---:B------:R-:W-:Y:S01]  /*24f0*/  IMAD.WIDE R4, R89.reuse, 0x2, R4 ;  /* 0x0000000259047825 */ /* 0x040fe200078e0204 */
[----:B------:R-:W-:Y:S02]  /*2500*/  PRMT R86, RZ, 0x7610, R86 ;  /* 0x00007610ff567816 */ /* 0x000fe40000000056 */
[----:B------:R-:W-:Y:S01]  /*2510*/  PRMT R88, RZ, 0x7610, R88 ;  /* 0x00007610ff587816 */ /* 0x000fe20000000058 */
[C---:B------:R-:W-:Y:S01]  /*2520*/  IMAD.WIDE R16, R89.reuse, 0x2, R16 ;  /* 0x0000000259107825 */ /* 0x040fe200078e0210 */
[----:B------:R-:W4:Y:S03]  /*2530*/  @!P4 LDG.E.U16 R70, desc[UR24][R26.64] ;  /* 0x000000181a46c981 */ /* 0x000f26000c1e1500 */
[----:B------:R-:W-:Y:S01]  /*2540*/  IMAD.WIDE R2, R89, 0x2, R2 ;  /* 0x0000000259027825 */ /* 0x000fe200078e0202 */
[----:B------:R-:W4:Y:S04]  /*2550*/  @!P6 LDG.E.U16 R84, desc[UR24][R4.64] ;  /* 0x000000180454e981 */ /* 0x000f28000c1e1500 */
[----:B------:R-:W4:Y:S04]  /*2560*/  @!P5 LDG.E.U16 R86, desc[UR24][R2.64] ;  /* 0x000000180256d981 */ /* 0x000f28000c1e1500 */
[----:B------:R-:W4:Y:S01]  /*2570*/  @!P3 LDG.E.U16 R88, desc[UR24][R16.64] ;  /* 0x000000181058b981 */ /* 0x000f22000c1e1500 */
[----:B------:R-:W-:Y:S01]  /*2580*/  BAR.SYNC.DEFER_BLOCKING 0x0 ;  /* 0x0000000000007b1d */ /* 0x000fe20000010000 */
[----:B------:R-:W-:-:S02]  /*2590*/  ISETP.GE.AND P4, PT, R46, R30, PT ;  /* 0x0000001e2e00720c */ /* 0x000fc40003f86270 */
[----:B------:R-:W-:Y:S02]  /*25a0*/  IADD3 R80, P3, PT, R90, R43, RZ ;  /* 0x0000002b5a507210 */ /* 0x000fe40007f7e0ff */
[----:B------:R-:W-:Y:S02]  /*25b0*/  PRMT R85, RZ, 0x7610, R85 ;  /* 0x00007610ff557816 */ /* 0x000fe40000000055 */
[----:B------:R-:W-:Y:S01]  /*25c0*/  PRMT R87, RZ, 0x7610, R87 ;  /* 0x00007610ff577816 */ /* 0x000fe20000000057 */
[----:B------:R-:W-:-:S06]  /*25d0*/  IMAD.X R81, R91, 0x1, R76, P3 ;  /* 0x000000015b517824 */ /* 0x000fcc00018e064c */
[----:B------:R-:W4:Y:S04]  /*25e0*/  @!P4 LDG.E.U16 R85, desc[UR24][R74.64] ;  /* 0x000000184a55c981 */ /* 0x000f28000c1e1500 */
[----:B------:R-:W4:Y:S01]  /*25f0*/  @!P4 LDG.E.U16 R87, desc[UR24][R80.64] ;  /* 0x000000185057c981 */ /* 0x000f22000c1e1500 */
[----:B------:R-:W-:-:S04]  /*2600*/  ULEA UR13, UR5, UR11, 0x3 ;  /* 0x0000000b050d7291 */ /* 0x000fc8000f8e18ff */
[----:B------:R-:W-:Y:S01]  /*2610*/  UIADD3 UR13, UPT, UPT, UR13, 0x4800, URZ ;  /* 0x000048000d0d7890 */ /* 0x000fe2000fffe0ff */
[----:B--2---:R0:W-:Y:S04]  /*2620*/  STS.U16 [R41+UR11+0x2000], R52 ;  /* 0x0020003429007988 */ /* 0x0041e8000800040b */
[----:B-----5:R0:W-:Y:S04]  /*2630*/  STS.U16 [R41+UR11+0x2400], R60 ;  /* 0x0024003c29007988 */ /* 0x0201e8000800040b */
[----:B---3--:R0:W-:Y:S04]  /*2640*/  STS.U16 [R41+UR11+0x2800], R68 ;  /* 0x0028004429007988 */ /* 0x0081e8000800040b */
[----:B----4-:R0:W-:Y:S04]  /*2650*/  STS.U16 [R41+UR11+0x2c00], R82 ;  /* 0x002c005229007988 */ /* 0x0101e8000800040b */
[----:B------:R0:W-:Y:S04]  /*2660*/  STS.U16 [R77+UR11+0x2100], R54 ;  /* 0x002100364d007988 */ /* 0x0001e8000800040b */
        /* <DEDUP_REMOVED lines=13> */
[----:B------:R1:W-:Y:S06]  /*2740*/  MEMBAR.ALL.CTA ;  /* 0x0000000000007992 */ /* 0x0003ec0000008000 */
[----:B-1----:R-:W1:Y:S02]  /*2750*/  FENCE.VIEW.ASYNC.S ;  /* 0x00000000000073c6 */ /* 0x002e640000000000 */
[----:B-1----:R-:W-:Y:S06]  /*2760*/  BAR.SYNC.DEFER_BLOCKING 0x0 ;  /* 0x0000000000007b1d */ /* 0x002fec0000010000 */
[----:B------:R-:W-:Y:S05]  /*2770*/  @P0 BRA `(.L_x_9) ;  /* 0x0000000000380947 */ /* 0x000fea0003800000 */
[----:B------:R-:W-:Y:S01]  /*2780*/  UMOV UR19, 0x40004040 ;  /* 0x4000404000137882 */ /* 0x000fe20000000000 */
[----:B------:R-:W-:Y:S01]  /*2790*/  UMOV UR20, UR8 ;  /* 0x0000000800147c82 */ /* 0x000fe20008000000 */
[----:B------:R-:W-:Y:S01]  /*27a0*/  UMOV UR21, 0x80004020 ;  /* 0x8000402000157882 */ /* 0x000fe20000000000 */
[----:B------:R-:W-:Y:S01]  /*27b0*/  UMOV UR22, 0x0 ;  /* 0x0000000000167882 */ /* 0x000fe20000000000 */
[----:B------:R-:W-:Y:S01]  /*27c0*/  UMOV UR23, 0x8048490 ;  /* 0x0804849000177882 */ /* 0x000fe20000000000 */
[----:B------:R-:W-:Y:S01]  /*27d0*/  UMOV UR6, UR13 ;  /* 0x0000000d00067c82 */ /* 0x000fe20008000000 */
[----:B------:R-:W-:Y:S01]  /*27e0*/  UMOV UR7, URZ ;  /* 0x000000ff00077c82 */ /* 0x000fe20008000000 */
[----:B------:R-:W-:Y:S01]  /*27f0*/  UMOV UR26, 0x0 ;  /* 0x00000000001a7882 */ /* 0x000fe20000000000 */
[----:B------:R-:W-:Y:S01]  /*2800*/  UMOV UR27, 0x8048490 ;  /* 0x08048490001b7882 */ /* 0x000fe20000000000 */
[----:B------:R1:W-:Y:S01]  /*2810*/  UTCHMMA gdesc[UR18], gdesc[UR20], tmem[UR10], tmem[UR22], idesc[UR23], UPT ;  /* 0x00ff1614120075ea */ /* 0x0003e2000b80000a */
[----:B------:R-:W-:Y:S01]  /*2820*/  UMOV UR6, UR6 ;  /* 0x0000000600067c82 */ /* 0x000fe20008000000 */
[----:B------:R1:W-:Y:S01]  /*2830*/  UTCHMMA gdesc[UR14], gdesc[UR16], tmem[UR10], tmem[UR26], idesc[UR27], UPT ;  /* 0x00ff1a100e0075ea */ /* 0x0003e2000b80000a */
[----:B------:R1:W-:Y:S01]  /*2840*/  UTCBAR [UR6], URZ ;  /* 0x000000ff060073e9 */ /* 0x0003e200080000ff */
[----:B------:R-:W-:-:S02]  /*2850*/  NOP ;  /* 0x0000000000007918 */ /* 0x000fc40000000000 */
.L_x_9:
[----:B------:R-:W-:Y:S01]  /*2860*/  UIADD3 UR5, UPT, UPT, UR5, 0x1, URZ ;  /* 0x0000000105057890 */ /* 0x000fe2000fffe0ff */
[----:B------:R-:W-:Y:S02]  /*2870*/  VIADD R50, R50, 0xffffffff ;  /* 0xffffffff32327836 */ /* 0x000fe40000000000 */
[----:B------:R-:W-:Y:S01]  /*2880*/  IMAD.MOV.U32 R74, RZ, RZ, R90 ;  /* 0x000000ffff4a7224 */ /* 0x000fe200078e005a */
[----:B------:R-:W-:Y:S01]  /*2890*/  UISETP.GT.AND UP0, UPT, UR5, 0x1, UPT ;  /* 0x000000010500788c */ /* 0x000fe2000bf04270 */
[----:B------:R-:W-:Y:S01]  /*28a0*/  IMAD.MOV.U32 R75, RZ, RZ, R91 ;  /* 0x000000ffff4b7224 */ /* 0x000fe200078e005b */
[----:B------:R-:W-:Y:S01]  /*28b0*/  ISETP.NE.U32.AND P3, PT, R50, RZ, PT ;  /* 0x000000ff3200720c */ /* 0x000fe20003f65070 */
[----:B------:R-:W-:Y:S01]  /*28c0*/  VIADD R30, R30, 0xffffffe0 ;  /* 0xffffffe01e1e7836 */ /* 0x000fe20000000000 */
[----:B-1----:R-:W-:Y:S01]  /*28d0*/  USEL UR6, URZ, 0x1, !UP0 ;  /* 0x00000001ff067887 */ /* 0x002fe2000c000000 */
[----:B------:R-:W-:Y:S01]  /*28e0*/  IMAD.WIDE R74, R29, 0x2, R74 ;  /* 0x000000021d4a7825 */ /* 0x000fe200078e024a */
[----:B------:R-:W-:-:S02]  /*28f0*/  USEL UR5, UR5, URZ, !UP0 ;  /* 0x000000ff05057287 */ /* 0x000fc4000c000000 */
[----:B------:R-:W-:Y:S01]  /*2900*/  ULOP3.LUT UR7, UR4, UR6, URZ, 0x3c, !UPT ;  /* 0x0000000604077292 */ /* 0x000fe2000f8e3cff */
[----:B------:R-:W-:Y:S02]  /*2910*/  IMAD.MOV.U32 R90, RZ, RZ, R74 ;  /* 0x000000ffff5a7224 */ /* 0x000fe400078e004a */
[----:B------:R-:W-:Y:S01]  /*2920*/  UMOV UR6, UR4 ;  /* 0x0000000400067c82 */ /* 0x000fe20008000000 */
[----:B------:R-:W-:-:S03]  /*2930*/  IMAD.MOV.U32 R91, RZ, RZ, R75 ;  /* 0x000000ffff5b7224 */ /* 0x000fc600078e004b */
[----:B------:R-:W-:Y:S01]  /*2940*/  UMOV UR4, UR7 ;  /* 0x0000000700047c82 */ /* 0x000fe20008000000 */
[----:B------:R-:W-:Y:S05]  /*2950*/  @P3 BRA `(.L_x_10) ;  /* 0xfffffff400f03947 */ /* 0x000fea000383ffff */
.L_x_7:
[----:B------:R-:W-:-:S13]  /*2960*/  ISETP.GE.AND P0, PT, R48, 0x20, PT ;  /* 0x000000203000780c */ /* 0x000fda0003f06270 */
[----:B------:R-:W-:Y:S05]  /*2970*/  @!P0 BRA `(.L_x_11) ;  /* 0x0000000000108947 */ /* 0x000fea0003800000 */
[----:B------:R-:W-:-:S06]  /*2980*/  USHF.L.U32 UR6, UR6, 0x1f, URZ ;  /* 0x0000001f06067899 */ /* 0x000fcc00080006ff */
[----:B------:R-:W-:-:S04]  /*2990*/  IMAD.U32 R2, RZ, RZ, UR6 ;  /* 0x00000006ff027e24 */ /* 0x000fc8000f8e00ff */
[----:B------:R-:W1:Y:S02]  /*29a0*/  SYNCS.PHASECHK.TRANS64.TRYWAIT P0, [UR13], R2 ;  /* 0x00000002ff0075a7 */ /* 0x000e64000800110d */
[----:B-1----:R-:W-:Y:S05]  /*29b0*/  @!P0 BRA `(.L_x_12) ;  /* 0x0000000800048947 */ /* 0x002fea0003800000 */
.L_x_11:
[----:B------:R-:W-:Y:S01]  /*29c0*/  BAR.SYNC.DEFER_BLOCKING 0x0 ;  /* 0x0000000000007b1d */ /* 0x000fe20000010000 */
[C---:B------:R-:W-:Y:S01]  /*29d0*/  LOP3.LUT R2, R0.reuse, 0x18, RZ, 0xc0, !PT ;  /* 0x0000001800027812 */ /* 0x040fe200078ec0ff */
[C---:B------:R-:W-:Y:S01]  /*29e0*/  IMAD.SHL.U32 R3, R0.reuse, 0x4, RZ ;  /* 0x0000000400037824 */ /* 0x040fe200078e00ff */
[----:B------:R-:W-:Y:S01]  /*29f0*/  LOP3.LUT R20, R39, 0xc, R40, 0xfe, !PT ;  /* 0x0000000c27147812 */ /* 0x000fe200078efe28 */
[----:B------:R-:W-:Y:S01]  /*2a00*/  IMAD.SHL.U32 R0, R0, 0x10, RZ ;  /* 0x0000001000007824 */ /* 0x000fe200078e00ff */
[----:B------:R-:W-:Y:S01]  /*2a10*/  LEA R13, R2, UR11, 0x6 ;  /* 0x0000000b020d7c11 */ /* 0x000fe2000f8e30ff */
[----:B0-----:R-:W0:Y:S01]  /*2a20*/  LDCU UR4, c[0x0][0x3b4] ;  /* 0x00007680ff0477ac */ /* 0x001e220008000800 */
[----:B------:R-:W-:Y:S02]  /*2a30*/  LOP3.LUT R12, R3, 0x180, RZ, 0xc0, !PT ;  /* 0x00000180030c7812 */ /* 0x000fe400078ec0ff */
[----:B------:R-:W-:Y:S01]  /*2a40*/  LOP3.LUT R3, R0, 0x870, RZ, 0xc0, !PT ;  /* 0x0000087000037812 */ /* 0x000fe200078ec0ff */
[----:B------:R-:W-:Y:S01]  /*2a50*/  IMAD R15, R2, 0x40, R13 ;  /* 0x00000040020f7824 */ /* 0x000fe200078e020d */
[----:B------:R-:W-:Y:S01]  /*2a60*/  LOP3.LUT R0, R0, 0x70, RZ, 0xc0, !PT ;  /* 0x0000007000007812 */ /* 0x000fe200078ec0ff */
[----:B------:R-:W1:Y:S01]  /*2a70*/  LDCU UR5, c[0x0][0x3b8] ;  /* 0x00007700ff0577ac */ /* 0x000e620008000800 */
[----:B------:R-:W-:-:S02]  /*2a80*/  IADD3 R3, PT, PT, R12, R13, R3 ;  /* 0x0000000d0c037210 */ /* 0x000fc40007ffe003 */
[C---:B------:R-:W-:Y:S01]  /*2a90*/  LOP3.LUT R18, R39.reuse, 0xe, R40, 0xfe, !PT ;  /* 0x0000000e27127812 */ /* 0x040fe200078efe28 */
[----:B------:R-:W-:Y:S01]  /*2aa0*/  IMAD.IADD R17, R0, 0x1, R15 ;  /* 0x0000000100117824 */ /* 0x000fe200078e020f */
[----:B------:R-:W-:Y:S01]  /*2ab0*/  LOP3.LUT R0, R39, R40, RZ, 0xfc, !PT ;  /* 0x0000002827007212 */ /* 0x000fe200078efcff */
[----:B------:R-:W2:Y:S02]  /*2ac0*/  @!P2 SYNCS.CCTL.IV [UR11+0x4800] ;  /* 0x00480000ff00a9b1 */ /* 0x000ea4000800000b */
[----:B--2---:R-:W-:Y:S01]  /*2ad0*/  BAR.SYNC.DEFER_BLOCKING 0x0 ;  /* 0x0000000000007b1d */ /* 0x004fe20000010000 */
[----:B-1----:R-:W-:-:S05]  /*2ae0*/  IMAD R16, R18, UR5, RZ ;  /* 0x0000000512107c24 */ /* 0x002fca000f8e02ff */
[----:B------:R-:W1:Y:S01]  /*2af0*/  LDTM.x8 R4, tmem[UR12] ;  /* 0x0000000c000479ee */ /* 0x000e6200081c0000 */
[----:B------:R-:W2:Y:S01]  /*2b00*/  LDCU.128 UR12, c[0x0][0x390] ;  /* 0x00007200ff0c77ac */ /* 0x000ea20008000c00 */
[----:B------:R-:W3:Y:S01]  /*2b10*/  @!P2 SYNCS.CCTL.IV [UR11+0x4808] ;  /* 0x00480800ff00a9b1 */ /* 0x000ee2000800000b */
[----:B------:R-:W-:Y:S01]  /*2b20*/  NOP ;  /* 0x0000000000007918 */ /* 0x000fe20000000000 */
[C---:B--2---:R-:W-:Y:S01]  /*2b30*/  ISETP.GE.AND P0, PT, R38.reuse, UR14, PT ;  /* 0x0000000e26007c0c */ /* 0x044fe2000bf06270 */
[----:B0-----:R-:W-:-:S03]  /*2b40*/  IMAD R38, R38, UR4, RZ ;  /* 0x0000000426267c24 */ /* 0x001fc6000f8e02ff */
[C---:B------:R-:W-:Y:S01]  /*2b50*/  ISETP.LT.AND P3, PT, R0.reuse, UR15, !P0 ;  /* 0x0000000f00007c0c */ /* 0x040fe2000c761270 */
[----:B------:R-:W-:Y:S01]  /*2b60*/  IMAD R0, R0, UR5, RZ ;  /* 0x0000000500007c24 */ /* 0x000fe2000f8e02ff */
[----:B-1----:R-:W-:Y:S01]  /*2b70*/  F2FP.BF16.F32.PACK_AB R12, R6, R4 ;  /* 0x00000004060c723e */ /* 0x002fe200000010ff */
[----:B------:R-:W-:Y:S01]  /*2b80*/  IMAD R4, R28, 0x4, R17 ;  /* 0x000000041c047824 */ /* 0x000fe200078e0211 */
[----:B------:R-:W-:Y:S02]  /*2b90*/  F2FP.BF16.F32.PACK_AB R13, R7, R5 ;  /* 0x00000005070d723e */ /* 0x000fe400000010ff */
[----:B------:R-:W-:Y:S02]  /*2ba0*/  F2FP.BF16.F32.PACK_AB R14, R10, R8 ;  /* 0x000000080a0e723e */ /* 0x000fe400000010ff */
[----:B------:R-:W-:Y:S02]  /*2bb0*/  F2FP.BF16.F32.PACK_AB R15, R11, R9 ;  /* 0x000000090b0f723e */ /* 0x000fe400000010ff */
[----:B------:R-:W-:-:S02]  /*2bc0*/  LOP3.LUT R9, R39, 0x2, R40, 0xfe, !PT ;  /* 0x0000000227097812 */ /* 0x000fc400078efe28 */
[C---:B------:R-:W-:Y:S01]  /*2bd0*/  LEA R17, P4, R38.reuse, UR12, 0x1 ;  /* 0x0000000c26117c11 */ /* 0x040fe2000f8808ff */
[----:B---3--:R0:W-:Y:S01]  /*2be0*/  STSM.16.M88.4 [R3], R12 ;  /* 0x0000000c03007844 */ /* 0x0081e20000000200 */
[----:B------:R-:W-:Y:S01]  /*2bf0*/  BAR.SYNC.DEFER_BLOCKING 0x0 ;  /* 0x0000000000007b1d */ /* 0x000fe20000010000 */
[C---:B------:R-:W-:Y:S01]  /*2c00*/  ISETP.LT.AND P2, PT, R9.reuse, UR15, !P0 ;  /* 0x0000000f09007c0c */ /* 0x040fe2000c741270 */
[----:B------:R-:W-:Y:S01]  /*2c10*/  IMAD R9, R9, UR5, RZ ;  /* 0x0000000509097c24 */ /* 0x000fe2000f8e02ff */
[----:B------:R-:W-:Y:S02]  /*2c20*/  LEA.HI.X.SX32 R19, R38, UR13, 0x1, P4 ;  /* 0x0000000d26137c11 */ /* 0x000fe4000a0f0eff */
[-C--:B------:R-:W-:Y:S02]  /*2c30*/  LEA R2, P4, R0, R17.reuse, 0x1 ;  /* 0x0000001100027211 */ /* 0x080fe400078808ff */
[----:B------:R-:W-:Y:S02]  /*2c40*/  LOP3.LUT R10, R39, 0x4, R40, 0xfe, !PT ;  /* 0x00000004270a7812 */ /* 0x000fe400078efe28 */
[----:B------:R-:W-:-:S02]  /*2c50*/  LEA R8, P5, R9, R17, 0x1 ;  /* 0x0000001109087211 */ /* 0x000fc400078a08ff */
[----:B------:R-:W-:Y:S02]  /*2c60*/  ISETP.LT.AND P6, PT, R10, UR15, !P0 ;  /* 0x0000000f0a007c0c */ /* 0x000fe4000c7c1270 */
[-C--:B0-----:R-:W-:Y:S01]  /*2c70*/  LEA.HI.X.SX32 R3, R0, R19.reuse, 0x1, P4 ;  /* 0x0000001300037211 */ /* 0x081fe200020f0eff */
[----:B------:R-:W-:Y:S01]  /*2c80*/  IMAD R0, R10, UR5, RZ ;  /* 0x000000050a007c24 */ /* 0x000fe2000f8e02ff */
[----:B------:R-:W-:Y:S02]  /*2c90*/  LEA.HI.X.SX32 R9, R9, R19, 0x1, P5 ;  /* 0x0000001309097211 */ /* 0x000fe400028f0eff */
[C-C-:B------:R-:W-:Y:S02]  /*2ca0*/  LOP3.LUT R13, R39.reuse, 0x6, R40.reuse, 0xfe, !PT ;  /* 0x00000006270d7812 */ /* 0x140fe400078efe28 */
[--C-:B------:R-:W-:Y:S02]  /*2cb0*/  LOP3.LUT R12, R39, 0x8, R40.reuse, 0xfe, !PT ;  /* 0x00000008270c7812 */ /* 0x100fe400078efe28 */
[C---:B------:R-:W-:Y:S01]  /*2cc0*/  ISETP.LT.AND P5, PT, R13.reuse, UR15, !P0 ;  /* 0x0000000f0d007c0c */ /* 0x040fe2000c7a1270 */
[----:B------:R-:W-:Y:S01]  /*2cd0*/  IMAD R13, R13, UR5, RZ ;  /* 0x000000050d0d7c24 */ /* 0x000fe2000f8e02ff */
[----:B------:R-:W-:Y:S01]  /*2ce0*/  LOP3.LUT R15, R39, 0xa, R40, 0xfe, !PT ;  /* 0x0000000a270f7812 */ /* 0x000fe200078efe28 */
[----:B------:R-:W0:Y:S01]  /*2cf0*/  LDSM.16.M88.4 R4, [R4] ;  /* 0x000000000404783b */ /* 0x000e220000000200 */
[----:B------:R-:W-:-:S02]  /*2d00*/  ISETP.LT.AND P4, PT, R12, UR15, !P0 ;  /* 0x0000000f0c007c0c */ /* 0x000fc4000c781270 */
[----:B0-----:R-:W-:Y:S01]  /*2d10*/  PRMT R11, R4, 0x7632, R11 ;  /* 0x00007632040b7816 */ /* 0x001fe2000000000b */
[----:B------:R0:W-:Y:S01]  /*2d20*/  @P3 STG.E.U16 desc[UR24][R2.64], R4 ;  /* 0x0000000402003986 */ /* 0x0001e2000c101518 */
[C---:B------:R-:W-:Y:S01]  /*2d30*/  ISETP.LT.AND P3, PT, R15.reuse, UR15, !P0 ;  /* 0x0000000f0f007c0c */ /* 0x040fe2000c761270 */
[----:B------:R-:W-:Y:S02]  /*2d40*/  IMAD R15, R15, UR5, RZ ;  /* 0x000000050f0f7c24 */ /* 0x000fe4000f8e02ff */
[----:B------:R1:W-:Y:S01]  /*2d50*/  @P2 STG.E.U16 desc[UR24][R8.64], R11 ;  /* 0x0000000b08002986 */ /* 0x0003e2000c101518 */
[----:B------:R-:W-:Y:S01]  /*2d60*/  LEA R10, P2, R0, R17, 0x1 ;  /* 0x00000011000a7211 */ /* 0x000fe200078408ff */
[----:B0-----:R-:W-:-:S03]  /*2d70*/  IMAD R4, R20, UR5, RZ ;  /* 0x0000000514047c24 */ /* 0x001fc6000f8e02ff */
[----:B-1----:R-:W-:Y:S01]  /*2d80*/  LEA.HI.X.SX32 R11, R0, R19, 0x1, P2 ;  /* 0x00000013000b7211 */ /* 0x002fe200010f0eff */
[----:B------:R-:W-:Y:S01]  /*2d90*/  IMAD R0, R12, UR5, RZ ;  /* 0x000000050c007c24 */ /* 0x000fe2000f8e02ff */
[----:B------:R-:W-:-:S03]  /*2da0*/  LEA R12, P2, R13, R17, 0x1 ;  /* 0x000000110d0c7211 */ /* 0x000fc600078408ff */
[----:B------:R0:W-:Y:S01]  /*2db0*/  @P6 STG.E.U16 desc[UR24][R10.64], R5 ;  /* 0x000000050a006986 */ /* 0x0001e2000c101518 */
[----:B------:R-:W-:Y:S02]  /*2dc0*/  LEA.HI.X.SX32 R13, R13, R19, 0x1, P2 ;  /* 0x000000130d0d7211 */ /* 0x000fe400010f0eff */
[CC--:B------:R-:W-:Y:S02]  /*2dd0*/  LEA R2, P6, R0.reuse, R17.reuse, 0x1 ;  /* 0x0000001100027211 */ /* 0x0c0fe400078c08ff */
[C---:B------:R-:W-:Y:S02]  /*2de0*/  LEA R8, P2, R15.reuse, R17, 0x1 ;  /* 0x000000110f087211 */ /* 0x040fe400078408ff */
[-C--:B------:R-:W-:Y:S02]  /*2df0*/  LEA.HI.X.SX32 R3, R0, R19.reuse, 0x1, P6 ;  /* 0x0000001300037211 */ /* 0x080fe400030f0eff */
[----:B------:R-:W-:Y:S02]  /*2e00*/  LEA.HI.X.SX32 R9, R15, R19, 0x1, P2 ;  /* 0x000000130f097211 */ /* 0x000fe400010f0eff */
[----:B------:R-:W-:-:S02]  /*2e10*/  LEA R14, P6, R4, R17, 0x1 ;  /* 0x00000011040e7211 */ /* 0x000fc400078c08ff */
[----:B------:R-:W-:Y:S02]  /*2e20*/  ISETP.LT.AND P2, PT, R20, UR15, !P0 ;  /* 0x0000000f14007c0c */ /* 0x000fe4000c741270 */
[----:B------:R-:W-:Y:S02]  /*2e30*/  ISETP.LT.AND P0, PT, R18, UR15, !P0 ;  /* 0x0000000f12007c0c */ /* 0x000fe4000c701270 */
[----:B------:R-:W-:Y:S02]  /*2e40*/  PRMT R0, R5, 0x7632, R0 ;  /* 0x0000763205007816 */ /* 0x000fe40000000000 */
[----:B------:R-:W-:Y:S02]  /*2e50*/  LEA.HI.X.SX32 R15, R4, R19, 0x1, P6 ;  /* 0x00000013040f7211 */ /* 0x000fe400030f0eff */
[----:B------:R-:W-:Y:S01]  /*2e60*/  LEA R4, P6, R16, R17, 0x1 ;  /* 0x0000001110047211 */ /* 0x000fe200078c08ff */
[----:B------:R-:W-:Y:S01]  /*2e70*/  @P5 STG.E.U16 desc[UR24][R12.64], R0 ;  /* 0x000000000c005986 */ /* 0x000fe2000c101518 */
[----:B0-----:R-:W-:-:S02]  /*2e80*/  PRMT R10, R6, 0x7632, R10 ;  /* 0x00007632060a7816 */ /* 0x001fc4000000000a */
[----:B------:R-:W-:Y:S01]  /*2e90*/  LEA.HI.X.SX32 R5, R16, R19, 0x1, P6 ;  /* 0x0000001310057211 */ /* 0x000fe200030f0eff */
[----:B------:R0:W-:Y:S04]  /*2ea0*/  @P4 STG.E.U16 desc[UR24][R2.64], R6 ;  /* 0x0000000602004986 */ /* 0x0001e8000c101518 */
[----:B------:R1:W-:Y:S04]  /*2eb0*/  @P3 STG.E.U16 desc[UR24][R8.64], R10 ;  /* 0x0000000a08003986 */ /* 0x0003e8000c101518 */
[----:B------:R1:W-:Y:S01]  /*2ec0*/  @P2 STG.E.U16 desc[UR24][R14.64], R7 ;  /* 0x000000070e002986 */ /* 0x0003e2000c101518 */
[----:B0-----:R-:W-:-:S05]  /*2ed0*/  PRMT R3, R7, 0x7632, R3 ;  /* 0x0000763207037816 */ /* 0x001fca0000000003 */
[----:B------:R1:W-:Y:S01]  /*2ee0*/  @P0 STG.E.U16 desc[UR24][R4.64], R3 ;  /* 0x0000000304000986 */ /* 0x0003e2000c101518 */
[----:B------:R-:W-:Y:S06]  /*2ef0*/  BAR.SYNC.DEFER_BLOCKING 0x0 ;  /* 0x0000000000007b1d */ /* 0x000fec0000010000 */
[----:B------:R-:W-:Y:S05]  /*2f00*/  @P1 BRA `(.L_x_13) ;  /* 0x00000000009c1947 */ /* 0x000fea0003800000 */
[----:B------:R-:W0:Y:S01]  /*2f10*/  S2UR UR5, SR_CgaCtaId ;  /* 0x00000000000579c3 */ /* 0x000e220000008800 */
[----:B------:R-:W-:Y:S01]  /*2f20*/  NOP ;  /* 0x0000000000007918 */ /* 0x000fe20000000000 */
[----:B------:R-:W-:Y:S01]  /*2f30*/  UMOV UR4, 0x50 ;  /* 0x0000005000047882 */ /* 0x000fe20000000000 */
[----:B------:R-:W-:Y:S02]  /*2f40*/  IMAD.U32 R0, RZ, RZ, UR10 ;  /* 0x0000000aff007e24 */ /* 0x000fe4000f8e00ff */
[----:B-1----:R-:W-:-:S03]  /*2f50*/  IMAD.MOV.U32 R3, RZ, RZ, 0x1 ;  /* 0x00000001ff037424 */ /* 0x002fc600078e00ff */
[----:B------:R-:W-:-:S04]  /*2f60*/  LOP3.LUT R0, R0, 0xffff, RZ, 0xc0, !PT ;  /* 0x0000ffff00007812 */ /* 0x000fc800078ec0ff */
[----:B------:R-:W-:-:S05]  /*2f70*/  SHF.R.U32.HI R0, RZ, 0x5, R0 ;  /* 0x00000005ff007819 */ /* 0x000fca0000011600 */
[----:B------:R-:W-:Y:S01]  /*2f80*/  VIADD R2, R0, 0x10 ;  /* 0x0000001000027836 */ /* 0x000fe20000000000 */
[----:B------:R-:W-:Y:S01]  /*2f90*/  SHF.L.U32 R0, R3, R0, RZ ;  /* 0x0000000003007219 */ /* 0x000fe200000006ff */
[----:B0-----:R-:W-:-:S03]  /*2fa0*/  ULEA UR6, UR5, UR4, 0x18 ;  /* 0x0000000405067291 */ /* 0x001fc6000f8ec0ff */
[----:B------:R-:W-:-:S04]  /*2fb0*/  SHF.L.U32 R3, R3, R2, RZ ;  /* 0x0000000203037219 */ /* 0x000fc800000006ff */
[----:B------:R-:W-:Y:S02]  /*2fc0*/  LOP3.LUT R0, R3, R0, RZ, 0xfc, !PT ;  /* 0x0000000003007212 */ /* 0x000fe400078efcff */
[----:B------:R-:W0:Y:S02]  /*2fd0*/  LDS R5, [UR6] ;  /* 0x00000006ff057984 */ /* 0x000e240008000800 */
[C---:B------:R-:W-:Y:S02]  /*2fe0*/  LOP3.LUT R2, R0.reuse, 0xffff, RZ, 0xc0, !PT ;  /* 0x0000ffff00027812 */ /* 0x040fe400078ec0ff */
[----:B0-----:R-:W-:-:S04]  /*2ff0*/  LOP3.LUT R3, R0, 0xffff, R5, 0x80, !PT ;  /* 0x0000ffff00037812 */ /* 0x001fc800078e8005 */
[----:B------:R-:W-:-:S13]  /*3000*/  ISETP.NE.AND P0, PT, R3, R2, PT ;  /* 0x000000020300720c */ /* 0x000fda0003f05270 */
[----:B------:R-:W-:Y:S05]  /*3010*/  @P0 BRA `(.L_x_14) ;  /* 0x0000000000500947 */ /* 0x000fea0003800000 */
[----:B------:R-:W-:Y:S02]  /*3020*/  SHF.R.U32.HI R5, RZ, 0x10, R5 ;  /* 0x00000010ff057819 */ /* 0x000fe40000011605 */
[----:B------:R-:W-:-:S04]  /*3030*/  SHF.R.U32.HI R2, RZ, 0x10, R0 ;  /* 0x00000010ff027819 */ /* 0x000fc80000011600 */
[----:B------:R-:W-:-:S04]  /*3040*/  LOP3.LUT R5, R5, R2, RZ, 0xc0, !PT ;  /* 0x0000000205057212 */ /* 0x000fc800078ec0ff */
[----:B------:R-:W-:-:S13]  /*3050*/  ISETP.NE.AND P0, PT, R5, R2, PT ;  /* 0x000000020500720c */ /* 0x000fda0003f05270 */
[----:B------:R-:W-:Y:S05]  /*3060*/  @P0 BRA `(.L_x_15) ;  /* 0x0000000000300947 */ /* 0x000fea0003800000 */
[----:B------:R-:W-:Y:S01]  /*3070*/  R2UR UR4, R0 ;  /* 0x00000000000472ca */ /* 0x000fe200000e0000 */
[----:B------:R-:W-:Y:S01]  /*3080*/  VOTEU.ANY UR5, UPT, PT ;  /* 0x0000000000057886 */ /* 0x000fe200038e0100 */
[----:B------:R-:W0:Y:S01]  /*3090*/  S2R R0, SR_LANEID ;  /* 0x0000000000007919 */ /* 0x000e220000000000 */
[----:B------:R-:W-:-:S10]  /*30a0*/  UFLO.U32 UR5, UR5 ;  /* 0x00000005000572bd */ /* 0x000fd400080e0000 */
[----:B------:R-:W-:-:S06]  /*30b0*/  ULOP3.LUT UR4, URZ, UR4, URZ, 0x33, !UPT ;  /* 0x00000004ff047292 */ /* 0x000fcc000f8e33ff */
[----:B------:R-:W-:-:S04]  /*30c0*/  IMAD.U32 R2, RZ, RZ, UR4 ;  /* 0x00000004ff027e24 */ /* 0x000fc8000f8e00ff */
[----:B------:R-:W1:Y:S02]  /*30d0*/  REDUX UR7, R2 ;  /* 0x00000000020773c4 */ /* 0x000e640000000000 */
[----:B------:R2:W-:Y:S01]  /*30e0*/  UTCATOMSWS.AND URZ, UR4 ;  /* 0x0000000400ff79e3 */ /* 0x0005e20008000000 */
[----:B0-----:R-:W-:Y:S01]  /*30f0*/  ISETP.EQ.U32.AND P0, PT, R0, UR5, PT ;  /* 0x0000000500007c0c */ /* 0x001fe2000bf02070 */
[----:B-1----:R-:W-:-:S12]  /*3100*/  IMAD.U32 R0, RZ, RZ, UR7 ;  /* 0x00000007ff007e24 */ /* 0x002fd8000f8e00ff */
[----:B------:R2:W-:Y:S01]  /*3110*/  @P0 ATOMS.AND RZ, [UR6], R0 ;  /* 0x00000000ffff098c */ /* 0x0005e2000a800006 */
[----:B------:R-:W-:Y:S05]  /*3120*/  BRA `(.L_x_13) ;  /* 0x0000000000147947 */ /* 0x000fea0003800000 */
.L_x_15:
[----:B------:R-:W-:-:S07]  /*3130*/  MOV R2, 0x3150 ;  /* 0x0000315000027802 */ /* 0x000fce0000000f00 */
[----:B------:R-:W-:Y:S05]  /*3140*/  CALL.REL.NOINC `($__internal_0_$__cuda_sm10x_tcgen05_guardrail_trap_col_being_dealloced_not_returned_by_alloc) ;  /* 0x00000000002c7944 */ /* 0x000fea0003c00000 */
[----:B------:R-:W-:Y:S05]  /*3150*/  BRA `(.L_x_13) ;  /* 0x0000000000087947 */ /* 0x000fea0003800000 */
.L_x_14:
[----:B------:R-:W-:-:S07]  /*3160*/  MOV R2, 0x3180 ;  /* 0x0000318000027802 */ /* 0x000fce0000000f00 */
[----:B------:R-:W-:Y:S05]  /*3170*/  CALL.REL.NOINC `($__internal_2_$__cuda_sm10x_tcgen05_guardrail_trap_unallocated_columns_being_dealloced) ;  /* 0x0000000000387944 */ /* 0x000fea0003c00000 */
.L_x_13:
[----:B------:R-:W-:Y:S01]  /*3180*/  NOP ;  /* 0x0000000000007918 */ /* 0x000fe20000000000 */
[----:B--2---:R-:W-:Y:S05]  /*3190*/  EXIT ;  /* 0x000000000000794d */ /* 0x004fea0003800000 */
.L_x_8:
[----:B------:R-:W0:Y:S02]  /*31a0*/  SYNCS.PHASECHK.TRANS64.TRYWAIT P3, [UR13], R54 ;  /* 0x00000036ff0075a7 */ /* 0x000e24000806110d */
[----:B0-----:R-:W-:Y:S05]  /*31b0*/  @!P3 BRA `(.L_x_8) ;  /* 0xfffffffc00f8b947 */ /* 0x001fea000383ffff */
[----:B------:R-:W-:Y:S05]  /*31c0*/  BRA `(.L_x_16) ;  /* 0xffffffec00f07947 */ /* 0x000fea000383ffff */
.L_x_12:
[----:B------:R-:W1:Y:S02]  /*31d0*/  SYNCS.PHASECHK.TRANS64.TRYWAIT P0, [UR13], R2 ;  /* 0x00000002ff0075a7 */ /* 0x000e64000800110d */
[----:B-1----:R-:W-:Y:S05]  /*31e0*/  @!P0 BRA `(.L_x_12) ;  /* 0xfffffffc00f88947 */ /* 0x002fea000383ffff */
[----:B------:R-:W-:Y:S05]  /*31f0*/  BRA `(.L_x_11) ;  /* 0xfffffff400f07947 */ /* 0x000fea000383ffff */
        .weak           $__internal_0_$__cuda_sm10x_tcgen05_guardrail_trap_col_being_dealloced_not_returned_by_alloc
        .type           $__internal_0_$__cuda_sm10x_tcgen05_guardrail_trap_col_being_dealloced_not_returned_by_alloc,@function
        .size           $__internal_0_$__cuda_sm10x_tcgen05_guardrail_trap_col_being_dealloced_not_returned_by_alloc,($__internal_1_$__cuda_sm10x_tcgen05_guardrail_trap_phase_invalid_during_alloc - $__internal_0_$__cuda_sm10x_tcgen05_guardrail_trap_col_being_dealloced_not_returned_by_alloc)
$__internal_0_$__cuda_sm10x_tcgen05_guardrail_trap_col_being_dealloced_not_returned_by_alloc:
[----:B------:R-:W-:Y:S05]  /*3200*/  BPT.TRAP 0x1 ;  /* 0x000000040000795c */ /* 0x000fea0000300000 */
[----:B------:R-:W-:-:S04]  /*3210*/  IMAD.MOV.U32 R3, RZ, RZ, 0x0 ;  /* 0x00000000ff037424 */ /* 0x000fc800078e00ff */
[----:B------:R-:W-:Y:S05]  /*3220*/  RET.REL.NODEC R2 `(matmul_kernel) ;  /* 0xffffffcc02747950 */ /* 0x000fea0003c3ffff */
        .weak           $__internal_1_$__cuda_sm10x_tcgen05_guardrail_trap_phase_invalid_during_alloc
        .type           $__internal_1_$__cuda_sm10x_tcgen05_guardrail_trap_phase_invalid_during_alloc,@function
        .size           $__internal_1_$__cuda_sm10x_tcgen05_guardrail_trap_phase_invalid_during_alloc,($__internal_2_$__cuda_sm10x_tcgen05_guardrail_trap_unallocated_columns_being_dealloced - $__internal_1_$__cuda_sm10x_tcgen05_guardrail_trap_phase_invalid_during_alloc)
$__internal_1_$__cuda_sm10x_tcgen05_guardrail_trap_phase_invalid_during_alloc:
[----:B------:R-:W-:Y:S05]  /*3230*/  BPT.TRAP 0x1 ;  /* 0x000000040000795c */ /* 0x000fea0000300000 */
[----:B------:R-:W-:-:S04]  /*3240*/  IMAD.MOV.U32 R3, RZ, RZ, 0x0 ;  /* 0x00000000ff037424 */ /* 0x000fc800078e00ff */
[----:B------:R-:W-:Y:S05]  /*3250*/  RET.REL.NODEC R2 `(matmul_kernel) ;  /* 0xffffffcc02687950 */ /* 0x000fea0003c3ffff */
        .weak           $__internal_2_$__cuda_sm10x_tcgen05_guardrail_trap_unallocated_columns_being_dealloced
        .type           $__internal_2_$__cuda_sm10x_tcgen05_guardrail_trap_unallocated_columns_being_dealloced,@function
        .size           $__internal_2_$__cuda_sm10x_tcgen05_guardrail_trap_unallocated_columns_being_dealloced,(.L_x_20 - $__internal_2_$__cuda_sm10x_tcgen05_guardrail_trap_unallocated_columns_being_dealloced)
$__internal_2_$__cuda_sm10x_tcgen05_guardrail_trap_unallocated_columns_being_dealloced:
[----:B------:R-:W-:Y:S05]  /*3260*/  BPT.TRAP 0x1 ;  /* 0x000000040000795c */ /* 0x000fea0000300000 */
[----:B------:R-:W-:-:S04]  /*3270*/  IMAD.MOV.U32 R3, RZ, RZ, 0x0 ;  /* 0x00000000ff037424 */ /* 0x000fc800078e00ff */
[----:B------:R-:W-:Y:S05]  /*3280*/  RET.REL.NODEC R2 `(matmul_kernel) ;  /* 0xffffffcc025c7950 */ /* 0x000fea0003c3ffff */
.L_x_17:
[----:B------:R-:W-:-:S00]  /*3290*/  BRA `(.L_x_17) ;  /* 0xfffffffc00fc7947 */ /* 0x000fc0000383ffff */
[----:B------:R-:W-:-:S00]  /*32a0*/  NOP ;  /* 0x0000000000007918 */ /* 0x000fc00000000000 */
        /* <DEDUP_REMOVED lines=13> */
.L_x_20:


//--------------------- .nv.shared.matmul_kernel  --------------------------
	.section	.nv.shared.matmul_kernel,"aw",@nobits
	.sectionflags	@""
	.align	16
	.zero		1024


//--------------------- .nv.shared.reserved.0     --------------------------
	.section	.nv.shared.reserved.0,"aw",@nobits
	.align	8
	.weak		__nv_reservedSMEM_offset_0_alias
	.size		__nv_reservedSMEM_offset_0_alias, 0, 64
	.other		__nv_reservedSMEM_offset_0_alias,@"STO_CUDA_RESERVED_SHARED STV_DEFAULT"
__nv_reservedSMEM_offset_0_alias:
	.zero		0
.nv.shared.reserved.0:
	.zero		64
	.weak		__nv_reservedSMEM_allocation_phase
	.type		__nv_reservedSMEM_allocation_phase,@object
	.size		__nv_reservedSMEM_allocation_phase,(.L_0 - __nv_reservedSMEM_allocation_phase)
__nv_reservedSMEM_allocation_phase:
	.zero		1
.L_0:
	.zero		7
	.weak		__nv_reservedSMEM_devtool_atexit_pc
	.type		__nv_reservedSMEM_devtool_atexit_pc,@object
	.size		__nv_reservedSMEM_devtool_atexit_pc,(__nv_reservedSMEM_allocation_mask - __nv_reservedSMEM_devtool_atexit_pc)
__nv_reservedSMEM_devtool_atexit_pc:
	.zero		8
	.weak		__nv_reservedSMEM_allocation_mask
	.type		__nv_reservedSMEM_allocation_mask,@object
	.size		__nv_reservedSMEM_allocation_mask,(.L_2 - __nv_reservedSMEM_allocation_mask)
__nv_reservedSMEM_allocation_mask:
	.zero		4
.L_2:


//--------------------- .nv.constant0.matmul_kernel --------------------------
	.section	.nv.constant0.matmul_kernel,"a",@progbits
	.sectionflags	@""
	.align	4
.nv.constant0.matmul_kernel:
	.zero		976


//--------------------- SYMBOLS --------------------------

	.type		.nv.reservedSmem.offset0,@object
	.size		.nv.reservedSmem.offset0,0x4
	.type		.nv.reservedSmem.cap,@object
	.size		.nv.reservedSmem.cap,0x4
